# CuTe-DSL kernel — source=cudnn_frontend_dsl family=gemm_swiglu
# config = {"ab_dtype": "Float8E4M3FN", "c_dtype": "BFloat16", "mma_mn": [64, 128], "cluster_mn": [2, 1]}


// ===== COMPILED SASS (sm_100a) =====

	.target	sm_100a

	.elftype	@"ET_EXEC"


//--------------------- .note.nv.tkinfo           --------------------------
	.section	.note.nv.tkinfo,"",@"SHT_NOTE"
	.sectionflags	@"SHF_NOTE_NV_TKINFO"
	.tkinfo
        /*0018*/ 	.word	0x00000081
        /*0030*/ 	.string	""
        /*0030*/ 	.string	"ptxas"
        /*0030*/ 	.string	"Cuda compilation tools, release 12.9, V12.9.83"
        /*0030*/ 	.string	"Build system must define TOOLS_VERSION_EXTENDED"
        /*0030*/ 	.string	"-O 3 -arch sm_100a "



//--------------------- .note.nv.cuver            --------------------------
	.section	.note.nv.cuver,"",@"SHT_NOTE"
	.sectionflags	@"SHF_NOTE_NV_CUVER"
        /*0018*/ 	.short	0x0001
        /*001a*/ 	.short	0x0064
        /*001c*/ 	.short	0x0001
        /*001e*/ 	.short	0x0000
        /*0020*/ 	.short	0x0001
        /*0022*/ 	.short	0x0000


//--------------------- .nv.info                  --------------------------
	.section	.nv.info,"",@"SHT_CUDA_INFO"
	.align	4


	//----- nvinfo : EIATTR_REGCOUNT
	.align		4
        /*0000*/ 	.byte	0x04, 0x2f
        /*0002*/ 	.short	(.L_4 - .L_3)
	.align		4
.L_3:
        /*0004*/ 	.word	index@(kernel_cutlass_kernel_cudnngemm_swigludense_gemm_persistent_swigluPersistentDenseGemmKernel_object_at__TiledMMA_ThrLayoutVMNK11110000_PermutationMNK____MMAAtom_ThrID10_ShapeMNK6412832_TVL_0)
        /*0008*/ 	.word	0x00000065


	//----- nvinfo : EIATTR_FRAME_SIZE
	.align		4
.L_4:
        /*000c*/ 	.byte	0x04, 0x11
        /*000e*/ 	.short	(.L_6 - .L_5)
	.align		4
.L_5:
        /*0010*/ 	.word	index@($__internal_2_$__cuda_sm10x_tcgen05_guardrail_trap_unallocated_columns_being_dealloced)
        /*0014*/ 	.word	0x00000000


	//----- nvinfo : EIATTR_FRAME_SIZE
	.align		4
.L_6:
        /*0018*/ 	.byte	0x04, 0x11
        /*001a*/ 	.short	(.L_8 - .L_7)
	.align		4
.L_7:
        /*001c*/ 	.word	index@($__internal_1_$__cuda_sm10x_tcgen05_guardrail_trap_phase_invalid_during_alloc)
        /*0020*/ 	.word	0x00000000


	//----- nvinfo : EIATTR_FRAME_SIZE
	.align		4
.L_8:
        /*0024*/ 	.byte	0x04, 0x11
        /*0026*/ 	.short	(.L_10 - .L_9)
	.align		4
.L_9:
        /*0028*/ 	.word	index@($__internal_0_$__cuda_sm10x_tcgen05_guardrail_trap_col_being_dealloced_not_returned_by_alloc)
        /*002c*/ 	.word	0x00000000


	//----- nvinfo : EIATTR_FRAME_SIZE
	.align		4
.L_10:
        /*0030*/ 	.byte	0x04, 0x11
        /*0032*/ 	.short	(.L_12 - .L_11)
	.align		4
.L_11:
        /*0034*/ 	.word	index@(kernel_cutlass_kernel_cudnngemm_swigludense_gemm_persistent_swigluPersistentDenseGemmKernel_object_at__TiledMMA_ThrLayoutVMNK11110000_PermutationMNK____MMAAtom_ThrID10_ShapeMNK6412832_TVL_0)
        /*0038*/ 	.word	0x00000000


	//----- nvinfo : EIATTR_MIN_STACK_SIZE
	.align		4
.L_12:
        /*003c*/ 	.byte	0x04, 0x12
        /*003e*/ 	.short	(.L_14 - .L_13)
	.align		4
.L_13:
        /*0040*/ 	.word	index@(kernel_cutlass_kernel_cudnngemm_swigludense_gemm_persistent_swigluPersistentDenseGemmKernel_object_at__TiledMMA_ThrLayoutVMNK11110000_PermutationMNK____MMAAtom_ThrID10_ShapeMNK6412832_TVL_0)
        /*0044*/ 	.word	0x00000000
.L_14:


//--------------------- .nv.info.kernel_cutlass_kernel_cudnngemm_swigludense_gemm_persistent_swigluPersistentDenseGemmKernel_object_at__TiledMMA_ThrLayoutVMNK11110000_PermutationMNK____MMAAtom_ThrID10_ShapeMNK6412832_TVL_0 --------------------------
	.section	.nv.info.kernel_cutlass_kernel_cudnngemm_swigludense_gemm_persistent_swigluPersistentDenseGemmKernel_object_at__TiledMMA_ThrLayoutVMNK11110000_PermutationMNK____MMAAtom_ThrID10_ShapeMNK6412832_TVL_0,"",@"SHT_CUDA_INFO"
	.sectionflags	@""
	.align	4


	//----- nvinfo : EIATTR_CUDA_API_VERSION
	.align		4
        /*0000*/ 	.byte	0x04, 0x37
        /*0002*/ 	.short	(.L_16 - .L_15)
.L_15:
        /*0004*/ 	.word	0x00000081


	//----- nvinfo : EIATTR_KPARAM_INFO
	.align		4
.L_16:
        /*0008*/ 	.byte	0x04, 0x17
        /*000a*/ 	.short	(.L_18 - .L_17)
.L_17:
        /*000c*/ 	.word	0x00000000
        /*0010*/ 	.short	0x0008
        /*0012*/ 	.short	0x0264
        /*0014*/ 	.byte	0x00, 0xf0, 0x11, 0x00


	//----- nvinfo : EIATTR_KPARAM_INFO
	.align		4
.L_18:
        /*0018*/ 	.byte	0x04, 0x17
        /*001a*/ 	.short	(.L_20 - .L_19)
.L_19:
        /*001c*/ 	.word	0x00000000
        /*0020*/ 	.short	0x0007
        /*0022*/ 	.short	0x0258
        /*0024*/ 	.byte	0x00, 0xf0, 0x31, 0x00


	//----- nvinfo : EIATTR_KPARAM_INFO
	.align		4
.L_20:
        /*0028*/ 	.byte	0x04, 0x17
        /*002a*/ 	.short	(.L_22 - .L_21)
.L_21:
        /*002c*/ 	.word	0x00000000
        /*0030*/ 	.short	0x0006
        /*0032*/ 	.short	0x024c
        /*0034*/ 	.byte	0x00, 0xf0, 0x31, 0x00


	//----- nvinfo : EIATTR_KPARAM_INFO
	.align		4
.L_22:
        /*0038*/ 	.byte	0x04, 0x17
        /*003a*/ 	.short	(.L_24 - .L_23)
.L_23:
        /*003c*/ 	.word	0x00000000
        /*0040*/ 	.short	0x0005
        /*0042*/ 	.short	0x0240
        /*0044*/ 	.byte	0x00, 0xf0, 0x31, 0x00


	//----- nvinfo : EIATTR_KPARAM_INFO
	.align		4
.L_24:
        /*0048*/ 	.byte	0x04, 0x17
        /*004a*/ 	.short	(.L_26 - .L_25)
.L_25:
        /*004c*/ 	.word	0x00000000
        /*0050*/ 	.short	0x0004
        /*0052*/ 	.short	0x01c0
        /*0054*/ 	.byte	0x00, 0xf0, 0x01, 0x02


	//----- nvinfo : EIATTR_KPARAM_INFO
	.align		4
.L_26:
        /*0058*/ 	.byte	0x04, 0x17
        /*005a*/ 	.short	(.L_28 - .L_27)
.L_27:
        /*005c*/ 	.word	0x00000000
        /*0060*/ 	.short	0x0003
        /*0062*/ 	.short	0x0140
        /*0064*/ 	.byte	0x00, 0xf0, 0x01, 0x02


	//----- nvinfo : EIATTR_KPARAM_INFO
	.align		4
.L_28:
        /*0068*/ 	.byte	0x04, 0x17
        /*006a*/ 	.short	(.L_30 - .L_29)
.L_29:
        /*006c*/ 	.word	0x00000000
        /*0070*/ 	.short	0x0002
        /*0072*/ 	.short	0x00c0
        /*0074*/ 	.byte	0x00, 0xf0, 0x01, 0x02


	//----- nvinfo : EIATTR_KPARAM_INFO
	.align		4
.L_30:
        /*0078*/ 	.byte	0x04, 0x17
        /*007a*/ 	.short	(.L_32 - .L_31)
.L_31:
        /*007c*/ 	.word	0x00000000
        /*0080*/ 	.short	0x0001
        /*0082*/ 	.short	0x0040
        /*0084*/ 	.byte	0x00, 0xf0, 0x01, 0x02


	//----- nvinfo : EIATTR_KPARAM_INFO
	.align		4
.L_32:
        /*0088*/ 	.byte	0x04, 0x17
        /*008a*/ 	.short	(.L_34 - .L_33)
.L_33:
        /*008c*/ 	.word	0x00000000
        /*0090*/ 	.short	0x0000
        /*0092*/ 	.short	0x0000
        /*0094*/ 	.byte	0x00, 0xf0, 0x0d, 0x00


	//----- nvinfo : EIATTR_AT_ENTRY_FRAGMENTS
	.align		4
.L_34:
        /*0098*/ 	.byte	0x04, 0x4f
        /*009a*/ 	.short	(.L_36 - .L_35)


	//   ....[0]....
.L_35:
        /*009c*/ 	.word	0x00000004


	//----- nvinfo : EIATTR_RESERVED_SMEM_USED
	.align		4
.L_36:
        /*00a0*/ 	.byte	0x01, 0x41
	.zero		2


	//----- nvinfo : EIATTR_SPARSE_MMA_MASK
	.align		4
        /*00a4*/ 	.byte	0x03, 0x50
        /*00a6*/ 	.short	0x0000


	//----- nvinfo : EIATTR_TCGEN05_1CTA_USED
	.align		4
        /*00a8*/ 	.byte	0x01, 0x51
	.zero		2


	//----- nvinfo : EIATTR_MAXREG_COUNT
	.align		4
        /*00ac*/ 	.byte	0x03, 0x1b
        /*00ae*/ 	.short	0x00ff


	//----- nvinfo : EIATTR_NUM_BARRIERS
	.align		4
        /*00b0*/ 	.byte	0x02, 0x4c
        /*00b2*/ 	.byte	0x03
	.zero		1


	//----- nvinfo : EIATTR_INT_WARP_WIDE_INSTR_OFFSETS
	.align		4
        /*00b4*/ 	.byte	0x04, 0x31
        /*00b6*/ 	.short	(.L_38 - .L_37)


	//   ....[0]....
.L_37:
        /*00b8*/ 	.word	0x00003eb0


	//   ....[1]....
        /*00bc*/ 	.word	0x00003ef0


	//----- nvinfo : EIATTR_COOP_GROUP_MASK_REGIDS
	.align		4
.L_38:
        /*00c0*/ 	.byte	0x04, 0x29
        /*00c2*/ 	.short	(.L_40 - .L_39)


	//   ....[0]....
.L_39:
        /*00c4*/ 	.word	0xffffffff


	//   ....[1]....
        /*00c8*/ 	.word	0xffffffff


	//   ....[2]....
        /*00cc*/ 	.word	0xffffffff


	//   ....[3]....
        /*00d0*/ 	.word	0xffffffff


	//   ....[4]....
        /*00d4*/ 	.word	0xffffffff


	//   ....[5]....
        /*00d8*/ 	.word	0xffffffff


	//   ....[6]....
        /*00dc*/ 	.word	0xffffffff


	//----- nvinfo : EIATTR_COOP_GROUP_INSTR_OFFSETS
	.align		4
.L_40:
        /*00e0*/ 	.byte	0x04, 0x28
        /*00e2*/ 	.short	(.L_42 - .L_41)


	//   ....[0]....
.L_41:
        /*00e4*/ 	.word	0x00000410


	//   ....[1]....
        /*00e8*/ 	.word	0x000005c0


	//   ....[2]....
        /*00ec*/ 	.word	0x00000660


	//   ....[3]....
        /*00f0*/ 	.word	0x00001970


	//   ....[4]....
        /*00f4*/ 	.word	0x00001c30


	//   ....[5]....
        /*00f8*/ 	.word	0x00003d40


	//   ....[6]....
        /*00fc*/ 	.word	0x00003fa0


	//----- nvinfo : EIATTR_VRC_CTA_INIT_COUNT
	.align		4
.L_42:
        /*0100*/ 	.byte	0x02, 0x4a
        /*0102*/ 	.byte	0x80
	.zero		1


	//----- nvinfo : EIATTR_MBARRIER_INSTR_OFFSETS
	.align		4
        /*0104*/ 	.byte	0x04, 0x39
        /*0106*/ 	.short	(.L_44 - .L_43)


	//   ....[0]....
.L_43:
        /*0108*/ 	.word	0x000002e0
        /*010c*/ 	.word	0x000000ff
        /*0110*/ 	.word	0x00000000
        /*0114*/ 	.short	0x0100
        /*0116*/ 	.byte	0x06
	.zero		1


	//   ....[1]....
        /*0118*/ 	.word	0x000002f0
        /*011c*/ 	.word	0x000000ff
        /*0120*/ 	.word	0x00000008
        /*0124*/ 	.short	0x0100
        /*0126*/ 	.byte	0x06
	.zero		1


	//   ....[2]....
        /*0128*/ 	.word	0x00000300
        /*012c*/ 	.word	0x000000ff
        /*0130*/ 	.word	0x00000010
        /*0134*/ 	.short	0x0100
        /*0136*/ 	.byte	0x06
	.zero		1


	//   ....[3]....
        /*0138*/ 	.word	0x00000310
        /*013c*/ 	.word	0x000000ff
        /*0140*/ 	.word	0x00000018
        /*0144*/ 	.short	0x0100
        /*0146*/ 	.byte	0x06
	.zero		1


	//   ....[4]....
        /*0148*/ 	.word	0x00000320
        /*014c*/ 	.word	0x000000ff
        /*0150*/ 	.word	0x00000020
        /*0154*/ 	.short	0x0100
        /*0156*/ 	.byte	0x06
	.zero		1


	//   ....[5]....
        /*0158*/ 	.word	0x00000330
        /*015c*/ 	.word	0x000000ff
        /*0160*/ 	.word	0x00000028
        /*0164*/ 	.short	0x0100
        /*0166*/ 	.byte	0x06
	.zero		1


	//   ....[6]....
        /*0168*/ 	.word	0x00000340
        /*016c*/ 	.word	0x000000ff
        /*0170*/ 	.word	0x00000030
        /*0174*/ 	.short	0x0100
        /*0176*/ 	.byte	0x06
	.zero		1


	//   ....[7]....
        /*0178*/ 	.word	0x00000350
        /*017c*/ 	.word	0x000000ff
        /*0180*/ 	.word	0x00000038
        /*0184*/ 	.short	0x0100
        /*0186*/ 	.byte	0x06
	.zero		1


	//   ....[8]....
        /*0188*/ 	.word	0x00000360
        /*018c*/ 	.word	0x000000ff
        /*0190*/ 	.word	0x00000040
        /*0194*/ 	.short	0x0100
        /*0196*/ 	.byte	0x06
	.zero		1


	//   ....[9]....
        /*0198*/ 	.word	0x00000370
        /*019c*/ 	.word	0x000000ff
        /*01a0*/ 	.word	0x00000048
        /*01a4*/ 	.short	0x0100
        /*01a6*/ 	.byte	0x06
	.zero		1


	//   ....[10]....
        /*01a8*/ 	.word	0x00000380
        /*01ac*/ 	.word	0x000000ff
        /*01b0*/ 	.word	0x00000050
        /*01b4*/ 	.short	0x0100
        /*01b6*/ 	.byte	0x06
	.zero		1


	//   ....[11]....
        /*01b8*/ 	.word	0x00000390
        /*01bc*/ 	.word	0x000000ff
        /*01c0*/ 	.word	0x00000058
        /*01c4*/ 	.short	0x0100
        /*01c6*/ 	.byte	0x06
	.zero		1


	//   ....[12]....
        /*01c8*/ 	.word	0x000003a0
        /*01cc*/ 	.word	0x000000ff
        /*01d0*/ 	.word	0x00000060
        /*01d4*/ 	.short	0x0100
        /*01d6*/ 	.byte	0x06
	.zero		1


	//   ....[13]....
        /*01d8*/ 	.word	0x000003b0
        /*01dc*/ 	.word	0x000000ff
        /*01e0*/ 	.word	0x00000068
        /*01e4*/ 	.short	0x0100
        /*01e6*/ 	.byte	0x06
	.zero		1


	//   ....[14]....
        /*01e8*/ 	.word	0x00000530
        /*01ec*/ 	.word	0x000000ff
        /*01f0*/ 	.word	0x00000070
        /*01f4*/ 	.short	0x0100
        /*01f6*/ 	.byte	0x07
	.zero		1


	//   ....[15]....
        /*01f8*/ 	.word	0x00000540
        /*01fc*/ 	.word	0x000000ff
        /*0200*/ 	.word	0x00000078
        /*0204*/ 	.short	0x0100
        /*0206*/ 	.byte	0x07
	.zero		1


	//   ....[16]....
        /*0208*/ 	.word	0x00000550
        /*020c*/ 	.word	0x000000ff
        /*0210*/ 	.word	0x00000080
        /*0214*/ 	.short	0x0100
        /*0216*/ 	.byte	0x07
	.zero		1


	//   ....[17]....
        /*0218*/ 	.word	0x00000560
        /*021c*/ 	.word	0x000000ff
        /*0220*/ 	.word	0x00000088
        /*0224*/ 	.short	0x0100
        /*0226*/ 	.byte	0x07
	.zero		1


	//   ....[18]....
        /*0228*/ 	.word	0x00000a90
        /*022c*/ 	.word	0x000000ff
        /*0230*/ 	.word	0x00000038
        /*0234*/ 	.short	0x010a
        /*0236*/ 	.byte	0x05
	.zero		1


	//   ....[19]....
        /*0238*/ 	.word	0x00000bc0
        /*023c*/ 	.word	0x000000ff
        /*0240*/ 	.word	0x00000038
        /*0244*/ 	.short	0x010a
        /*0246*/ 	.byte	0x09
	.zero		1


	//   ....[20]....
        /*0248*/ 	.word	0x00000cf0
        /*024c*/ 	.word	0x000000ff
        /*0250*/ 	.word	0x00000038
        /*0254*/ 	.short	0x010a
        /*0256*/ 	.byte	0x1e
	.zero		1


	//   ....[21]....
        /*0258*/ 	.word	0x000010b0
        /*025c*/ 	.word	0x000000ff
        /*0260*/ 	.word	0x00000038
        /*0264*/ 	.short	0x010a
        /*0266*/ 	.byte	0x05
	.zero		1


	//   ....[22]....
        /*0268*/ 	.word	0x00001440
        /*026c*/ 	.word	0x000000ff
        /*0270*/ 	.word	0x00000000
        /*0274*/ 	.short	0x010a
        /*0276*/ 	.byte	0x06
	.zero		1


	//   ....[23]....
        /*0278*/ 	.word	0x00001470
        /*027c*/ 	.word	0x000000ff
        /*0280*/ 	.word	0x00000080
        /*0284*/ 	.short	0x010a
        /*0286*/ 	.byte	0x07
	.zero		1


	//   ....[24]....
        /*0288*/ 	.word	0x00001610
        /*028c*/ 	.word	0x000000ff
        /*0290*/ 	.word	0x00000000
        /*0294*/ 	.short	0x010a
        /*0296*/ 	.byte	0x05
	.zero		1


	//   ....[25]....
        /*0298*/ 	.word	0x00001770
        /*029c*/ 	.word	0x000000ff
        /*02a0*/ 	.word	0x00000000
        /*02a4*/ 	.short	0x010a
        /*02a6*/ 	.byte	0x06
	.zero		1


	//   ....[26]....
        /*02a8*/ 	.word	0x00001900
        /*02ac*/ 	.word	0x00000002
        /*02b0*/ 	.word	0x00000080
        /*02b4*/ 	.short	0x010a
        /*02b6*/ 	.byte	0xff
	.zero		1


	//   ....[27]....
        /*02b8*/ 	.word	0x00002230
        /*02bc*/ 	.word	0x00000003
        /*02c0*/ 	.word	0x00000070
        /*02c4*/ 	.short	0x010a
        /*02c6*/ 	.byte	0xff
	.zero		1


	//   ....[28]....
        /*02c8*/ 	.word	0x00003b10
        /*02cc*/ 	.word	0x00000003
        /*02d0*/ 	.word	0x00000080
        /*02d4*/ 	.short	0x0101
        /*02d6*/ 	.byte	0xff
	.zero		1


	//   ....[29]....
        /*02d8*/ 	.word	0x00004000
        /*02dc*/ 	.word	0x00000002
        /*02e0*/ 	.word	0x00000038
        /*02e4*/ 	.short	0x010a
        /*02e6*/ 	.byte	0xff
	.zero		1


	//   ....[30]....
        /*02e8*/ 	.word	0x00004080
        /*02ec*/ 	.word	0x00000002
        /*02f0*/ 	.word	0x00000038
        /*02f4*/ 	.short	0x010a
        /*02f6*/ 	.byte	0xff
	.zero		1


	//   ....[31]....
        /*02f8*/ 	.word	0x00004100
        /*02fc*/ 	.word	0x00000002
        /*0300*/ 	.word	0x00000080
        /*0304*/ 	.short	0x010a
        /*0306*/ 	.byte	0xff
	.zero		1


	//   ....[32]....
        /*0308*/ 	.word	0x00004180
        /*030c*/ 	.word	0x00000002
        /*0310*/ 	.word	0x00000000
        /*0314*/ 	.short	0x010a
        /*0316*/ 	.byte	0xff
	.zero		1


	//   ....[33]....
        /*0318*/ 	.word	0x000041e0
        /*031c*/ 	.word	0x00000002
        /*0320*/ 	.word	0x00000080
        /*0324*/ 	.short	0x010a
        /*0326*/ 	.byte	0xff
	.zero		1


	//   ....[34]....
        /*0328*/ 	.word	0x00004240
        /*032c*/ 	.word	0x00000003
        /*0330*/ 	.word	0x00000070
        /*0334*/ 	.short	0x010a
        /*0336*/ 	.byte	0xff
	.zero		1


	//----- nvinfo : EIATTR_NUM_MBARRIERS
	.align		4
.L_44:
        /*0338*/ 	.byte	0x03, 0x38
        /*033a*/ 	.short	0x0012


	//----- nvinfo : EIATTR_EXIT_INSTR_OFFSETS
	.align		4
        /*033c*/ 	.byte	0x04, 0x1c
        /*033e*/ 	.short	(.L_46 - .L_45)


	//   ....[0]....
.L_45:
        /*0340*/ 	.word	0x00001930


	//   ....[1]....
        /*0344*/ 	.word	0x00003fc0


	//----- nvinfo : EIATTR_REQNTID
	.align		4
.L_46:
        /*0348*/ 	.byte	0x04, 0x10
        /*034a*/ 	.short	(.L_48 - .L_47)
.L_47:
        /*034c*/ 	.word	0x000000c0
        /*0350*/ 	.word	0x00000001
        /*0354*/ 	.word	0x00000001


	//----- nvinfo : EIATTR_CRS_STACK_SIZE
	.align		4
.L_48:
        /*0358*/ 	.byte	0x04, 0x1e
        /*035a*/ 	.short	(.L_50 - .L_49)
.L_49:
        /*035c*/ 	.word	0x00000000


	//----- nvinfo : EIATTR_CBANK_PARAM_SIZE
	.align		4
.L_50:
        /*0360*/ 	.byte	0x03, 0x19
        /*0362*/ 	.short	0x0268


	//----- nvinfo : EIATTR_PARAM_CBANK
	.align		4
        /*0364*/ 	.byte	0x04, 0x0a
        /*0366*/ 	.short	(.L_52 - .L_51)
	.align		4
.L_51:
        /*0368*/ 	.word	index@(.nv.constant0.kernel_cutlass_kernel_cudnngemm_swigludense_gemm_persistent_swigluPersistentDenseGemmKernel_object_at__TiledMMA_ThrLayoutVMNK11110000_PermutationMNK____MMAAtom_ThrID10_ShapeMNK6412832_TVL_0)
        /*036c*/ 	.short	0x0380
        /*036e*/ 	.short	0x0268


	//----- nvinfo : EIATTR_SW_WAR
	.align		4
.L_52:
        /*0370*/ 	.byte	0x04, 0x36
        /*0372*/ 	.short	(.L_54 - .L_53)
.L_53:
        /*0374*/ 	.word	0x00000008
.L_54:


//--------------------- .nv.compat                --------------------------
	.section	.nv.compat,"",@"SHT_CUDA_COMPAT_INFO"
	.align	4
        /*0000*/ 	.byte	0x02, 0x02, 0x02, 0x00, 0x02, 0x05, 0x05, 0x00, 0x02, 0x03, 0x01, 0x00, 0x02, 0x06, 0x01, 0x00


//--------------------- .nv.callgraph             --------------------------
	.section	.nv.callgraph,"",@"SHT_CUDA_CALLGRAPH"
	.align	4
	.sectionentsize	8
	.align		4
        /*0000*/ 	.word	0x00000000
	.align		4
        /*0004*/ 	.word	0xffffffff
	.align		4
        /*0008*/ 	.word	0x00000000
	.align		4
        /*000c*/ 	.word	0xfffffffe
	.align		4
        /*0010*/ 	.word	0x00000000
	.align		4
        /*0014*/ 	.word	0xfffffffd
	.align		4
        /*0018*/ 	.word	0x00000000
	.align		4
        /*001c*/ 	.word	0xfffffffc


//--------------------- .text.kernel_cutlass_kernel_cudnngemm_swigludense_gemm_persistent_swigluPersistentDenseGemmKernel_object_at__TiledMMA_ThrLayoutVMNK11110000_PermutationMNK____MMAAtom_ThrID10_ShapeMNK6412832_TVL_0 --------------------------
	.section	.text.kernel_cutlass_kernel_cudnngemm_swigludense_gemm_persistent_swigluPersistentDenseGemmKernel_object_at__TiledMMA_ThrLayoutVMNK11110000_PermutationMNK____MMAAtom_ThrID10_ShapeMNK6412832_TVL_0,"ax",@progbits
	.align	128
        .global         kernel_cutlass_kernel_cudnngemm_swigludense_gemm_persistent_swigluPersistentDenseGemmKernel_object_at__TiledMMA_ThrLayoutVMNK11110000_PermutationMNK____MMAAtom_ThrID10_ShapeMNK6412832_TVL_0
        .type           kernel_cutlass_kernel_cudnngemm_swigludense_gemm_persistent_swigluPersistentDenseGemmKernel_object_at__TiledMMA_ThrLayoutVMNK11110000_PermutationMNK____MMAAtom_ThrID10_ShapeMNK6412832_TVL_0,@function
        .size           kernel_cutlass_kernel_cudnngemm_swigludense_gemm_persistent_swigluPersistentDenseGemmKernel_object_at__TiledMMA_ThrLayoutVMNK11110000_PermutationMNK____MMAAtom_ThrID10_ShapeMNK6412832_TVL_0,(.L_x_56 - kernel_cutlass_kernel_cudnngemm_swigludense_gemm_persistent_swigluPersistentDenseGemmKernel_object_at__TiledMMA_ThrLayoutVMNK11110000_PermutationMNK____MMAAtom_ThrID10_ShapeMNK6412832_TVL_0)
        .other          kernel_cutlass_kernel_cudnngemm_swigludense_gemm_persistent_swigluPersistentDenseGemmKernel_object_at__TiledMMA_ThrLayoutVMNK11110000_PermutationMNK____MMAAtom_ThrID10_ShapeMNK6412832_TVL_0,@"STO_CUDA_ENTRY STV_DEFAULT"
kernel_cutlass_kernel_cudnngemm_swigludense_gemm_persistent_swigluPersistentDenseGemmKernel_object_at__TiledMMA_ThrLayoutVMNK11110000_PermutationMNK____MMAAtom_ThrID10_ShapeMNK6412832_TVL_0:
.text.kernel_cutlass_kernel_cudnngemm_swigludense_gemm_persistent_swigluPersistentDenseGemmKernel_object_at__TiledMMA_ThrLayoutVMNK11110000_PermutationMNK____MMAAtom_ThrID10_ShapeMNK6412832_TVL_0:
[----:B------:R-:W1:Y:S01]  /*0000*/  LDC R1, c[0x0][0x37c] ;  /* 0x0000df00ff017b82 */ /* 0x000e620000000800 */
[----:B------:R-:W2:Y:S07]  /*0010*/  S2R R0, SR_TID.X ;  /* 0x0000000000007919 */ /* 0x000eae0000002100 */
[----:B------:R-:W3:Y:S01]  /*0020*/  S2UR UR4, SR_CgaCtaId ;  /* 0x00000000000479c3 */ /* 0x000ee20000008800 */
[----:B------:R-:W4:Y:S01]  /*0030*/  LDCU.U8 UR6, c[0x0][0x382] ;  /* 0x00007040ff0677ac */ /* 0x000f220008000000 */
[----:B------:R-:W5:Y:S01]  /*0040*/  LDCU.U8 UR5, c[0x0][0x381] ;  /* 0x00007020ff0577ac */ /* 0x000f620008000000 */
[----:B------:R-:W2:Y:S01]  /*0050*/  LDCU UR7, c[0x0][0x36c] ;  /* 0x00006d80ff0777ac */ /* 0x000ea20008000800 */
[----:B------:R-:W-:Y:S01]  /*0060*/  UMOV UR19, 0x1 ;  /* 0x0000000100137882 */ /* 0x000fe20000000000 */
[----:B----4-:R-:W-:-:S02]  /*0070*/  ULOP3.LUT UR6, UR6, 0x1, URZ, 0xc0, !UPT ;  /* 0x0000000106067892 */ /* 0x010fc4000f8ec0ff */
[----:B-----5:R-:W-:Y:S02]  /*0080*/  ULOP3.LUT UR5, UR5, 0x1, URZ, 0xc0, !UPT ;  /* 0x0000000105057892 */ /* 0x020fe4000f8ec0ff */
[----:B---3--:R-:W-:Y:S02]  /*0090*/  ULEA.HI UR8, UR4, UR4, URZ, 0x1 ;  /* 0x0000000404087291 */ /* 0x008fe4000f8f08ff */
[----:B--2---:R-:W-:Y:S02]  /*00a0*/  UISETP.EQ.U32.AND UP4, UPT, UR7, 0x1, UPT ;  /* 0x000000010700788c */ /* 0x004fe4000bf82070 */
[----:B------:R-:W-:Y:S01]  /*00b0*/  ULOP3.LUT UR8, UR8, 0xfffffffe, URZ, 0xc0, !UPT ;  /* 0xfffffffe08087892 */ /* 0x000fe2000f8ec0ff */
[----:B------:R-:W-:Y:S01]  /*00c0*/  SHF.R.U32.HI R69, RZ, 0x5, R0 ;  /* 0x00000005ff457819 */ /* 0x000fe20000011600 */
[----:B------:R-:W-:Y:S02]  /*00d0*/  UISETP.NE.U32.AND UP6, UPT, UR6, 0x1, UPT ;  /* 0x000000010600788c */ /* 0x000fe4000bfc5070 */
[----:B------:R-:W-:Y:S01]  /*00e0*/  UIADD3 UR18, UPT, UPT, -UR8, UR4, URZ ;  /* 0x0000000408127290 */ /* 0x000fe2000fffe1ff */
[C---:B------:R-:W-:Y:S01]  /*00f0*/  ISETP.NE.AND P1, PT, R69.reuse, 0x5, PT ;  /* 0x000000054500780c */ /* 0x040fe20003f25270 */
[----:B------:R-:W-:Y:S01]  /*0100*/  UISETP.NE.U32.AND UP5, UPT, UR5, 0x1, UPT ;  /* 0x000000010500788c */ /* 0x000fe2000bfa5070 */
[----:B------:R-:W-:Y:S01]  /*0110*/  ISETP.NE.AND P0, PT, R69, RZ, PT ;  /* 0x000000ff4500720c */ /* 0x000fe20003f05270 */
[----:B------:R-:W-:-:S10]  /*0120*/  USHF.L.U32 UR19, UR19, UR18, URZ ;  /* 0x0000001213137299 */ /* 0x000fd400080006ff */
[----:B-1----:R-:W-:Y:S05]  /*0130*/  @P1 BRA `(.L_x_0) ;  /* 0x0000000000381947 */ /* 0x002fea0003800000 */
[----:B------:R-:W1:Y:S02]  /*0140*/  LDCU.64 UR6, c[0x0][0x348] ;  /* 0x00006900ff0677ac */ /* 0x000e640008000a00 */
[----:B-1----:R-:W-:Y:S02]  /*0150*/  UIADD3 UR12, UP3, UPT, UR6, 0x40, URZ ;  /* 0x00000040060c7890 */ /* 0x002fe4000ff7e0ff */
[----:B------:R-:W-:Y:S02]  /*0160*/  UIADD3 UR10, UP2, UPT, UR6, 0xc0, URZ ;  /* 0x000000c0060a7890 */ /* 0x000fe4000ff5e0ff */
[----:B------:R-:W-:Y:S02]  /*0170*/  UIADD3 UR8, UP1, UPT, UR6, 0x140, URZ ;  /* 0x0000014006087890 */ /* 0x000fe4000ff3e0ff */
[----:B------:R-:W-:Y:S02]  /*0180*/  UIADD3 UR6, UP0, UPT, UR6, 0x1c0, URZ ;  /* 0x000001c006067890 */ /* 0x000fe4000ff1e0ff */
[----:B------:R-:W-:-:S02]  /*0190*/  UIADD3.X UR13, UPT, UPT, URZ, UR7, URZ, UP3, !UPT ;  /* 0x00000007ff0d7290 */ /* 0x000fc40009ffe4ff */
[----:B------:R-:W-:Y:S02]  /*01a0*/  UIADD3.X UR11, UPT, UPT, URZ, UR7, URZ, UP2, !UPT ;  /* 0x00000007ff0b7290 */ /* 0x000fe400097fe4ff */
[----:B------:R-:W-:Y:S02]  /*01b0*/  UIADD3.X UR9, UPT, UPT, URZ, UR7, URZ, UP1, !UPT ;  /* 0x00000007ff097290 */ /* 0x000fe40008ffe4ff */
[----:B------:R-:W-:-:S03]  /*01c0*/  UIADD3.X UR7, UPT, UPT, URZ, UR7, URZ, UP0, !UPT ;  /* 0x00000007ff077290 */ /* 0x000fc600087fe4ff */
[----:B------:R1:W-:Y:S02]  /*01d0*/  UTMACCTL.PF [UR12] ;  /* 0x000000000c0079b9 */ /* 0x0003e40008040000 */
[----:B------:R1:W-:Y:S02]  /*01e0*/  UTMACCTL.PF [UR10] ;  /* 0x000000000a0079b9 */ /* 0x0003e40008040000 */
[----:B------:R1:W-:Y:S02]  /*01f0*/  UTMACCTL.PF [UR8] ;  /* 0x00000000080079b9 */ /* 0x0003e40008040000 */
[----:B------:R1:W-:Y:S02]  /*0200*/  UTMACCTL.PF [UR6] ;  /* 0x00000000060079b9 */ /* 0x0003e40008040000 */
[----:B-1----:R-:W-:Y:S01]  /*0210*/  NOP ;  /* 0x0000000000007918 */ /* 0x002fe20000000000 */
.L_x_0:
[----:B------:R-:W-:Y:S05]  /*0220*/  @P0 BRA `(.L_x_1) ;  /* 0x0000000000680947 */ /* 0x000fea0003800000 */
[----:B------:R-:W-:Y:S01]  /*0230*/  UMOV UR6, 0x400 ;  /* 0x0000040000067882 */ /* 0x000fe20000000000 */
[----:B------:R-:W-:Y:S01]  /*0240*/  UMOV UR8, 0x1 ;  /* 0x0000000100087882 */ /* 0x000fe20000000000 */
[----:B------:R-:W-:Y:S02]  /*0250*/  ULEA UR6, UR4, UR6, 0x18 ;  /* 0x0000000604067291 */ /* 0x000fe4000f8ec0ff */
[----:B------:R-:W-:-:S04]  /*0260*/  UIADD3 UR8, UPT, UPT, -UR8, 0x100000, URZ ;  /* 0x0010000008087890 */ /* 0x000fc8000fffe1ff */
[----:B------:R-:W-:Y:S02]  /*0270*/  USHF.L.U32 UR9, UR8, 0xb, URZ ;  /* 0x0000000b08097899 */ /* 0x000fe400080006ff */
[----:B------:R-:W-:Y:S01]  /*0280*/  USHF.L.U32 UR8, UR8, 0x1, URZ ;  /* 0x0000000108087899 */ /* 0x000fe200080006ff */
[----:B------:R-:W-:Y:S02]  /*0290*/  UMOV UR5, 0x2 ;  /* 0x0000000200057882 */ /* 0x000fe40000000000 */
[----:B------:R-:W-:-:S04]  /*02a0*/  UIADD3 UR10, UPT, UPT, -UR5, 0x100000, URZ ;  /* 0x00100000050a7890 */ /* 0x000fc8000fffe1ff */
[----:B------:R-:W-:Y:S02]  /*02b0*/  USHF.L.U32 UR11, UR10, 0xb, URZ ;  /* 0x0000000b0a0b7899 */ /* 0x000fe400080006ff */
[----:B------:R-:W-:Y:S01]  /*02c0*/  USHF.L.U32 UR10, UR10, 0x1, URZ ;  /* 0x000000010a0a7899 */ /* 0x000fe200080006ff */
[----:B------:R-:W1:Y:S02]  /*02d0*/  FENCE.VIEW.ASYNC.S ;  /* 0x00000000000073c6 */ /* 0x000e640000000000 */
[----:B-1----:R1:W2:Y:S01]  /*02e0*/  SYNCS.EXCH.64 URZ, [UR6], UR8 ;  /* 0x0000000806ff75b2 */ /* 0x0022a20008000100 */
[----:B------:R1:W3:Y:S01]  /*02f0*/  SYNCS.EXCH.64 URZ, [UR6+0x8], UR8 ;  /* 0x0000080806ff75b2 */ /* 0x0002e20008000100 */
[----:B------:R1:W4:Y:S01]  /*0300*/  SYNCS.EXCH.64 URZ, [UR6+0x10], UR8 ;  /* 0x0000100806ff75b2 */ /* 0x0003220008000100 */
[----:B------:R1:W5:Y:S01]  /*0310*/  SYNCS.EXCH.64 URZ, [UR6+0x18], UR8 ;  /* 0x0000180806ff75b2 */ /* 0x0003620008000100 */
[----:B------:R1:W1:Y:S01]  /*0320*/  SYNCS.EXCH.64 URZ, [UR6+0x20], UR8 ;  /* 0x0000200806ff75b2 */ /* 0x0002620008000100 */
[----:B------:R1:W1:Y:S01]  /*0330*/  SYNCS.EXCH.64 URZ, [UR6+0x28], UR8 ;  /* 0x0000280806ff75b2 */ /* 0x0002620008000100 */
[----:B------:R1:W1:Y:S03]  /*0340*/  SYNCS.EXCH.64 URZ, [UR6+0x30], UR8 ;  /* 0x0000300806ff75b2 */ /* 0x0002660008000100 */
[----:B------:R1:W1:Y:S01]  /*0350*/  SYNCS.EXCH.64 URZ, [UR6+0x38], UR10 ;  /* 0x0000380a06ff75b2 */ /* 0x0002620008000100 */
[----:B------:R1:W1:Y:S01]  /*0360*/  SYNCS.EXCH.64 URZ, [UR6+0x40], UR10 ;  /* 0x0000400a06ff75b2 */ /* 0x0002620008000100 */
[----:B------:R1:W1:Y:S01]  /*0370*/  SYNCS.EXCH.64 URZ, [UR6+0x48], UR10 ;  /* 0x0000480a06ff75b2 */ /* 0x0002620008000100 */
[----:B------:R1:W1:Y:S01]  /*0380*/  SYNCS.EXCH.64 URZ, [UR6+0x50], UR10 ;  /* 0x0000500a06ff75b2 */ /* 0x0002620008000100 */
[----:B------:R1:W1:Y:S01]  /*0390*/  SYNCS.EXCH.64 URZ, [UR6+0x58], UR10 ;  /* 0x0000580a06ff75b2 */ /* 0x0002620008000100 */
[----:B------:R1:W1:Y:S01]  /*03a0*/  SYNCS.EXCH.64 URZ, [UR6+0x60], UR10 ;  /* 0x0000600a06ff75b2 */ /* 0x0002620008000100 */
[----:B------:R1:W1:Y:S01]  /*03b0*/  SYNCS.EXCH.64 URZ, [UR6+0x68], UR10 ;  /* 0x0000680a06ff75b2 */ /* 0x0002620008000100 */
[----:B------:R-:W-:Y:S01]  /*03c0*/  NOP ;  /* 0x0000000000007918 */ /* 0x000fe20000000000 */
.L_x_1:
[----:B------:R-:W-:Y:S01]  /*03d0*/  NOP ;  /* 0x0000000000007918 */ /* 0x000fe20000000000 */
[----:B------:R-:W-:Y:S05]  /*03e0*/  BRA.U !UP4, `(.L_x_2) ;  /* 0x000000010c087547 */ /* 0x000fea000b800000 */
[----:B-12345:R-:W-:Y:S01]  /*03f0*/  UCGABAR_ARV ;  /* 0x00000000000079c7 */ /* 0x03efe20008000000 */
[----:B------:R-:W-:Y:S05]  /*0400*/  BRA `(.L_x_3) ;  /* 0x0000000000047947 */ /* 0x000fea0003800000 */
.L_x_2:
[----:B-12345:R-:W-:Y:S01]  /*0410*/  NOP ;  /* 0x0000000000007918 */ /* 0x03efe20000000000 */
.L_x_3:
[----:B------:R-:W-:Y:S05]  /*0420*/  BRA.U !UP4, `(.L_x_4) ;  /* 0x000000010c0c7547 */ /* 0x000fea000b800000 */
[----:B------:R-:W-:Y:S01]  /*0430*/  UCGABAR_WAIT ;  /* 0x0000000000007dc7 */ /* 0x000fe20008000000 */
[----:B------:R-:W-:Y:S01]  /*0440*/  CCTL.IVALL ;  /* 0x00000000ff00798f */ /* 0x000fe20002000000 */
[----:B------:R-:W-:Y:S05]  /*0450*/  BRA `(.L_x_5) ;  /* 0x0000000000047947 */ /* 0x000fea0003800000 */
.L_x_4:
[----:B------:R-:W-:Y:S06]  /*0460*/  BAR.SYNC.DEFER_BLOCKING 0x0 ;  /* 0x0000000000007b1d */ /* 0x000fec0000010000 */
.L_x_5:
[----:B------:R-:W-:Y:S05]  /*0470*/  @P0 BRA `(.L_x_6) ;  /* 0x0000000000400947 */ /* 0x000fea0003800000 */
[----:B------:R-:W-:Y:S01]  /*0480*/  UMOV UR7, 0x400 ;  /* 0x0000040000077882 */ /* 0x000fe20000000000 */
[----:B------:R-:W-:Y:S01]  /*0490*/  UMOV UR6, 0x1 ;  /* 0x0000000100067882 */ /* 0x000fe20000000000 */
[----:B------:R-:W-:Y:S01]  /*04a0*/  UMOV UR5, 0x4 ;  /* 0x0000000400057882 */ /* 0x000fe20000000000 */
[----:B------:R-:W-:Y:S02]  /*04b0*/  ULEA UR7, UR4, UR7, 0x18 ;  /* 0x0000000704077291 */ /* 0x000fe4000f8ec0ff */
[----:B------:R-:W-:-:S04]  /*04c0*/  UIADD3 UR8, UPT, UPT, -UR6, 0x100000, URZ ;  /* 0x0010000006087890 */ /* 0x000fc8000fffe1ff */
[----:B------:R-:W-:Y:S02]  /*04d0*/  USHF.L.U32 UR9, UR8, 0xb, URZ ;  /* 0x0000000b08097899 */ /* 0x000fe400080006ff */
[----:B------:R-:W-:Y:S02]  /*04e0*/  USHF.L.U32 UR8, UR8, 0x1, URZ ;  /* 0x0000000108087899 */ /* 0x000fe400080006ff */
[----:B------:R-:W-:-:S04]  /*04f0*/  UIADD3 UR10, UPT, UPT, -UR5, 0x100000, URZ ;  /* 0x00100000050a7890 */ /* 0x000fc8000fffe1ff */
[----:B------:R-:W-:Y:S02]  /*0500*/  USHF.L.U32 UR11, UR10, 0xb, URZ ;  /* 0x0000000b0a0b7899 */ /* 0x000fe400080006ff */
[----:B------:R-:W-:Y:S01]  /*0510*/  USHF.L.U32 UR10, UR10, 0x1, URZ ;  /* 0x000000010a0a7899 */ /* 0x000fe200080006ff */
[----:B------:R-:W1:Y:S03]  /*0520*/  FENCE.VIEW.ASYNC.S ;  /* 0x00000000000073c6 */ /* 0x000e660000000000 */
[----:B-1----:R1:W2:Y:S01]  /*0530*/  SYNCS.EXCH.64 URZ, [UR7+0x70], UR8 ;  /* 0x0000700807ff75b2 */ /* 0x0022a20008000100 */
[----:B------:R1:W3:Y:S07]  /*0540*/  SYNCS.EXCH.64 URZ, [UR7+0x78], UR8 ;  /* 0x0000780807ff75b2 */ /* 0x0002ee0008000100 */
[----:B------:R1:W4:Y:S01]  /*0550*/  SYNCS.EXCH.64 URZ, [UR7+0x80], UR10 ;  /* 0x0000800a07ff75b2 */ /* 0x0003220008000100 */
[----:B------:R1:W5:Y:S01]  /*0560*/  SYNCS.EXCH.64 URZ, [UR7+0x88], UR10 ;  /* 0x0000880a07ff75b2 */ /* 0x0003620008000100 */
[----:B------:R-:W-:Y:S01]  /*0570*/  NOP ;  /* 0x0000000000007918 */ /* 0x000fe20000000000 */
.L_x_6:
[----:B------:R-:W-:Y:S01]  /*0580*/  NOP ;  /* 0x0000000000007918 */ /* 0x000fe20000000000 */
[----:B------:R-:W-:Y:S05]  /*0590*/  BRA.U !UP4, `(.L_x_7) ;  /* 0x000000010c087547 */ /* 0x000fea000b800000 */
[----:B--2345:R-:W-:Y:S01]  /*05a0*/  UCGABAR_ARV ;  /* 0x00000000000079c7 */ /* 0x03cfe20008000000 */
[----:B------:R-:W-:Y:S05]  /*05b0*/  BRA `(.L_x_8) ;  /* 0x0000000000047947 */ /* 0x000fea0003800000 */
.L_x_7:
[----:B--2345:R-:W-:Y:S01]  /*05c0*/  NOP ;  /* 0x0000000000007918 */ /* 0x03cfe20000000000 */
.L_x_8:
[----:B------:R-:W-:Y:S05]  /*05d0*/  BRA.U !UP4, `(.L_x_9) ;  /* 0x000000010c0c7547 */ /* 0x000fea000b800000 */
[----:B------:R-:W-:Y:S01]  /*05e0*/  UCGABAR_WAIT ;  /* 0x0000000000007dc7 */ /* 0x000fe20008000000 */
[----:B------:R-:W-:Y:S01]  /*05f0*/  CCTL.IVALL ;  /* 0x00000000ff00798f */ /* 0x000fe20002000000 */
[----:B------:R-:W-:Y:S05]  /*0600*/  BRA `(.L_x_10) ;  /* 0x0000000000047947 */ /* 0x000fea0003800000 */
.L_x_9:
[----:B------:R-:W-:Y:S06]  /*0610*/  BAR.SYNC.DEFER_BLOCKING 0x0 ;  /* 0x0000000000007b1d */ /* 0x000fec0000010000 */
.L_x_10:
[----:B------:R-:W-:Y:S01]  /*0620*/  NOP ;  /* 0x0000000000007918 */ /* 0x000fe20000000000 */
[----:B------:R-:W-:Y:S05]  /*0630*/  BRA.U !UP4, `(.L_x_11) ;  /* 0x000000010c087547 */ /* 0x000fea000b800000 */
[----:B------:R-:W-:Y:S01]  /*0640*/  UCGABAR_ARV ;  /* 0x00000000000079c7 */ /* 0x000fe20008000000 */
[----:B------:R-:W-:Y:S05]  /*0650*/  BRA `(.L_x_12) ;  /* 0x0000000000047947 */ /* 0x000fea0003800000 */
.L_x_11:
[----:B------:R-:W-:Y:S01]  /*0660*/  NOP ;  /* 0x0000000000007918 */ /* 0x000fe20000000000 */
.L_x_12:
[----:B------:R-:W-:Y:S05]  /*0670*/  BRA.U !UP4, `(.L_x_13) ;  /* 0x000000010c0c7547 */ /* 0x000fea000b800000 */
[----:B------:R-:W-:Y:S01]  /*0680*/  UCGABAR_WAIT ;  /* 0x0000000000007dc7 */ /* 0x000fe20008000000 */
[----:B------:R-:W-:Y:S01]  /*0690*/  CCTL.IVALL ;  /* 0x00000000ff00798f */ /* 0x000fe20002000000 */
[----:B------:R-:W-:Y:S05]  /*06a0*/  BRA `(.L_x_14) ;  /* 0x0000000000047947 */ /* 0x000fea0003800000 */
.L_x_13:
[----:B------:R-:W-:Y:S06]  /*06b0*/  BAR.SYNC.DEFER_BLOCKING 0x0 ;  /* 0x0000000000007b1d */ /* 0x000fec0000010000 */
.L_x_14:
[----:B------:R-:W2:Y:S01]  /*06c0*/  LDCU.U8 UR17, c[0x0][0x5c8] ;  /* 0x0000b900ff1177ac */ /* 0x000ea20008000000 */
[----:B------:R-:W3:Y:S01]  /*06d0*/  LDCU.U8 UR16, c[0x0][0x5c9] ;  /* 0x0000b920ff1077ac */ /* 0x000ee20008000000 */
[----:B------:R-:W4:Y:S01]  /*06e0*/  LDCU.U8 UR15, c[0x0][0x5d4] ;  /* 0x0000ba80ff0f77ac */ /* 0x000f220008000000 */
[----:B------:R-:W5:Y:S01]  /*06f0*/  LDCU.U8 UR14, c[0x0][0x5d5] ;  /* 0x0000baa0ff0e77ac */ /* 0x000f620008000000 */
[----:B------:R-:W1:Y:S01]  /*0700*/  LDCU.U8 UR13, c[0x0][0x5e0] ;  /* 0x0000bc00ff0d77ac */ /* 0x000e620008000000 */
[----:B------:R-:W1:Y:S01]  /*0710*/  LDCU.U8 UR12, c[0x0][0x5e1] ;  /* 0x0000bc20ff0c77ac */ /* 0x000e620008000000 */
[----:B------:R-:W-:Y:S05]  /*0720*/  @P1 BRA `(.L_x_15) ;  /* 0x0000000800741947 */ /* 0x000fea0003800000 */
[----:B------:R-:W5:Y:S01]  /*0730*/  S2UR UR25, SR_CTAID.Z ;  /* 0x00000000001979c3 */ /* 0x000f620000002700 */
[----:B------:R-:W-:Y:S01]  /*0740*/  UMOV UR24, 0x1 ;  /* 0x0000000100187882 */ /* 0x000fe20000000000 */
[----:B------:R-:W-:Y:S01]  /*0750*/  UMOV UR23, URZ ;  /* 0x000000ff00177c82 */ /* 0x000fe20008000000 */
[----:B-----5:R-:W-:-:S09]  /*0760*/  UISETP.GT.U32.AND UP0, UPT, UR25, 0x3ff, UPT ;  /* 0x000003ff1900788c */ /* 0x020fd2000bf04070 */
[----:B------:R-:W-:Y:S05]  /*0770*/  BRA.U UP0, `(.L_x_16) ;  /* 0x0000000500d47547 */ /* 0x000fea000b800000 */
[----:B------:R-:W5:Y:S01]  /*0780*/  LDCU.64 UR4, c[0x0][0x5c0] ;  /* 0x0000b800ff0477ac */ /* 0x000f620008000a00 */
[----:B------:R-:W-:Y:S01]  /*0790*/  S2UR UR20, SR_CgaCtaId ;  /* 0x00000000001479c3 */ /* 0x000fe20000008800 */
[----:B------:R-:W4:Y:S01]  /*07a0*/  LDCU UR21, c[0x0][0x374] ;  /* 0x00006e80ff1577ac */ /* 0x000f220008000800 */
[----:B-1----:R-:W4:Y:S01]  /*07b0*/  LDCU UR10, c[0x0][0x370] ;  /* 0x00006e00ff0a77ac */ /* 0x002f220008000800 */
[----:B------:R-:W1:Y:S01]  /*07c0*/  LDCU.64 UR26, c[0x0][0x348] ;  /* 0x00006900ff1a77ac */ /* 0x000e620008000a00 */
[----:B------:R-:W-:Y:S01]  /*07d0*/  UMOV UR23, URZ ;  /* 0x000000ff00177c82 */ /* 0x000fe20008000000 */
[----:B------:R-:W-:Y:S01]  /*07e0*/  UMOV UR24, 0x1 ;  /* 0x0000000100187882 */ /* 0x000fe20000000000 */
[----:B-----5:R-:W-:-:S04]  /*07f0*/  UIMAD.WIDE.U32 UR6, UR25, UR5, URZ ;  /* 0x00000005190672a5 */ /* 0x020fc8000f8e00ff */
[----:B------:R-:W-:-:S04]  /*0800*/  UIADD3 UR5, UPT, UPT, UR25, -UR7, URZ ;  /* 0x8000000719057290 */ /* 0x000fc8000fffe0ff */
[----:B--2---:R-:W-:Y:S02]  /*0810*/  USHF.R.U32.HI UR5, URZ, UR17, UR5 ;  /* 0x00000011ff057299 */ /* 0x004fe40008011605 */
[----:B----4-:R-:W-:Y:S01]  /*0820*/  UIMAD UR10, UR21, UR10, URZ ;  /* 0x0000000a150a72a4 */ /* 0x010fe2000f8e02ff */
[----:B------:R-:W2:Y:S01]  /*0830*/  LDCU UR6, c[0x0][0x5d0] ;  /* 0x0000ba00ff0677ac */ /* 0x000ea20008000800 */
[----:B------:R-:W-:-:S04]  /*0840*/  UIADD3 UR5, UPT, UPT, UR7, UR5, URZ ;  /* 0x0000000507057290 */ /* 0x000fc8000fffe0ff */
[----:B---3--:R-:W-:-:S04]  /*0850*/  USHF.R.U32.HI UR11, URZ, UR16, UR5 ;  /* 0x00000010ff0b7299 */ /* 0x008fc80008011605 */
[----:B------:R-:W-:-:S04]  /*0860*/  UIADD3 UR11, UPT, UPT, -UR11, URZ, URZ ;  /* 0x000000ff0b0b7290 */ /* 0x000fc8000fffe1ff */
[----:B------:R-:W-:Y:S01]  /*0870*/  UIMAD UR11, UR11, UR4, UR25 ;  /* 0x000000040b0b72a4 */ /* 0x000fe2000f8e0219 */
[----:B------:R-:W3:Y:S03]  /*0880*/  LDCU.64 UR4, c[0x0][0x5d8] ;  /* 0x0000bb00ff0477ac */ /* 0x000ee60008000a00 */
[----:B--2---:R-:W-:-:S04]  /*0890*/  UIMAD.WIDE.U32 UR6, UR11, UR6, URZ ;  /* 0x000000060b0672a5 */ /* 0x004fc8000f8e00ff */
[----:B------:R-:W-:-:S04]  /*08a0*/  UIADD3 UR6, UPT, UPT, UR11, -UR7, URZ ;  /* 0x800000070b067290 */ /* 0x000fc8000fffe0ff */
[----:B------:R-:W-:-:S04]  /*08b0*/  USHF.R.U32.HI UR6, URZ, UR15, UR6 ;  /* 0x0000000fff067299 */ /* 0x000fc80008011606 */
[----:B------:R-:W-:-:S04]  /*08c0*/  UIADD3 UR6, UPT, UPT, UR7, UR6, URZ ;  /* 0x0000000607067290 */ /* 0x000fc8000fffe0ff */
[----:B------:R-:W-:-:S04]  /*08d0*/  USHF.R.U32.HI UR6, URZ, UR14, UR6 ;  /* 0x0000000eff067299 */ /* 0x000fc80008011606 */
[----:B---3--:R-:W-:-:S07]  /*08e0*/  UIMAD.WIDE.U32 UR8, UR6, UR5, URZ ;  /* 0x00000005060872a5 */ /* 0x008fce000f8e00ff */
[----:B------:R-:W-:Y:S02]  /*08f0*/  UMOV UR7, UR9 ;  /* 0x0000000900077c82 */ /* 0x000fe40008000000 */
[----:B------:R-:W-:Y:S02]  /*0900*/  UIADD3 UR5, UPT, UPT, UR6, -UR7, URZ ;  /* 0x8000000706057290 */ /* 0x000fe4000fffe0ff */
[----:B------:R-:W2:Y:S01]  /*0910*/  S2UR UR9, SR_CTAID.X ;  /* 0x00000000000979c3 */ /* 0x000ea20000002500 */
[----:B------:R-:W3:Y:S01]  /*0920*/  LDCU UR8, c[0x0][0x378] ;  /* 0x00006f00ff0877ac */ /* 0x000ee20008000800 */
[----:B------:R-:W-:-:S04]  /*0930*/  USHF.R.U32.HI UR5, URZ, UR13, UR5 ;  /* 0x0000000dff057299 */ /* 0x000fc80008011605 */
[----:B------:R-:W-:-:S04]  /*0940*/  UIADD3 UR7, UPT, UPT, UR7, UR5, URZ ;  /* 0x0000000507077290 */ /* 0x000fc8000fffe0ff */
[----:B------:R-:W-:-:S03]  /*0950*/  USHF.R.U32.HI UR7, URZ, UR12, UR7 ;  /* 0x0000000cff077299 */ /* 0x000fc60008011607 */
[----:B------:R-:W4:Y:S01]  /*0960*/  LDCU UR5, c[0x0][0x5cc] ;  /* 0x0000b980ff0577ac */ /* 0x000f220008000800 */
[----:B------:R-:W-:Y:S02]  /*0970*/  UIADD3 UR7, UPT, UPT, -UR7, URZ, URZ ;  /* 0x000000ff07077290 */ /* 0x000fe4000fffe1ff */
[----:B---3--:R-:W-:Y:S02]  /*0980*/  UIMAD UR8, UR10, UR8, URZ ;  /* 0x000000080a0872a4 */ /* 0x008fe4000f8e02ff */
[----:B------:R-:W-:Y:S02]  /*0990*/  UIMAD UR7, UR7, UR4, UR6 ;  /* 0x00000004070772a4 */ /* 0x000fe4000f8e0206 */
[----:B--2---:R-:W-:Y:S02]  /*09a0*/  USHF.L.U32 UR9, UR9, 0x6, URZ ;  /* 0x0000000609097899 */ /* 0x004fe400080006ff */
[----:B------:R-:W-:Y:S02]  /*09b0*/  ULEA.HI UR21, UR8, UR8, URZ, 0x1 ;  /* 0x0000000808157291 */ /* 0x000fe4000f8f08ff */
[----:B------:R-:W-:Y:S01]  /*09c0*/  UIADD3 UR6, UPT, UPT, -UR6, URZ, URZ ;  /* 0x000000ff06067290 */ /* 0x000fe2000fffe1ff */
[----:B------:R-:W-:Y:S01]  /*09d0*/  UMOV UR4, 0x400 ;  /* 0x0000040000047882 */ /* 0x000fe20000000000 */
[----:B------:R-:W-:-:S02]  /*09e0*/  ULOP3.LUT UR22, UR9, 0x40, URZ, 0xc0, !UPT ;  /* 0x0000004009167892 */ /* 0x000fc4000f8ec0ff */
[----:B------:R-:W-:Y:S02]  /*09f0*/  ULEA UR20, UR20, UR4, 0x18 ;  /* 0x0000000414147291 */ /* 0x000fe4000f8ec0ff */
[----:B------:R-:W-:Y:S02]  /*0a00*/  USHF.R.S32.HI UR21, URZ, 0x1, UR21 ;  /* 0x00000001ff157899 */ /* 0x000fe40008011415 */
[----:B-1--4-:R-:W-:-:S12]  /*0a10*/  UIMAD UR11, UR6, UR5, UR11 ;  /* 0x00000005060b72a4 */ /* 0x012fd8000f8e020b */
.L_x_20:
[----:B------:R-:W-:Y:S01]  /*0a20*/  USHF.L.U32 UR4, UR24, 0x1f, URZ ;  /* 0x0000001f18047899 */ /* 0x000fe200080006ff */
[----:B------:R-:W-:Y:S01]  /*0a30*/  HFMA2 R3, -RZ, RZ, 0, 512 ;  /* 0x00006000ff037431 */ /* 0x000fe200000001ff */
[----:B------:R-:W-:Y:S02]  /*0a40*/  ULEA UR5, UR23, UR20, 0x3 ;  /* 0x0000001417057291 */ /* 0x000fe4000f8e18ff */
[----:B------:R-:W-:Y:S02]  /*0a50*/  ULEA UR7, UR7, UR18, 0x1 ;  /* 0x0000001207077291 */ /* 0x000fe4000f8e08ff */
[----:B------:R-:W-:Y:S01]  /*0a60*/  MOV R2, UR4 ;  /* 0x0000000400027c02 */ /* 0x000fe20008000f00 */
[----:B------:R-:W-:Y:S02]  /*0a70*/  UIADD3 UR34, UP1, UPT, UR26, 0x40, URZ ;  /* 0x000000401a227890 */ /* 0x000fe4000ff3e0ff */
[----:B------:R-:W-:Y:S02]  /*0a80*/  UIADD3 UR32, UP0, UPT, UR26, 0xc0, URZ ;  /* 0x000000c01a207890 */ /* 0x000fe4000ff1e0ff */
[----:B----4-:R1:W2:Y:S01]  /*0a90*/  SYNCS.PHASECHK.TRANS64.TRYWAIT P2, [UR5+0x38], R2 ;  /* 0x00003802ff0075a7 */ /* 0x0102a20008041105 */
[----:B------:R-:W-:-:S02]  /*0aa0*/  ULEA UR11, UR11, UR22, 0x7 ;  /* 0x000000160b0b7291 */ /* 0x000fc4000f8e38ff */
[----:B------:R-:W-:Y:S02]  /*0ab0*/  UIADD3.X UR35, UPT, UPT, URZ, UR27, URZ, UP1, !UPT ;  /* 0x0000001bff237290 */ /* 0x000fe40008ffe4ff */
[----:B------:R-:W-:Y:S02]  /*0ac0*/  UIADD3.X UR33, UPT, UPT, URZ, UR27, URZ, UP0, !UPT ;  /* 0x0000001bff217290 */ /* 0x000fe400087fe4ff */
[----:B------:R-:W-:Y:S01]  /*0ad0*/  USHF.L.U32 UR7, UR7, 0x6, URZ ;  /* 0x0000000607077899 */ /* 0x000fe200080006ff */
[----:B------:R-:W-:-:S11]  /*0ae0*/  UMOV UR31, URZ ;  /* 0x000000ff001f7c82 */ /* 0x000fd60008000000 */
.L_x_19:
[----:B---3--:R-:W-:Y:S02]  /*0af0*/  UIADD3 UR5, UPT, UPT, UR23, 0x1, URZ ;  /* 0x0000000117057890 */ /* 0x008fe4000fffe0ff */
[----:B------:R-:W-:Y:S02]  /*0b00*/  ULEA UR8, UR23, UR20, 0xd ;  /* 0x0000001417087291 */ /* 0x000fe4000f8e68ff */
[----:B------:R-:W-:Y:S02]  /*0b10*/  ULEA UR6, UR23, UR18, 0x1 ;  /* 0x0000001217067291 */ /* 0x000fe4000f8e08ff */
[----:B------:R-:W-:Y:S02]  /*0b20*/  UISETP.NE.AND UP1, UPT, UR5, 0x7, UPT ;  /* 0x000000070500788c */ /* 0x000fe4000bf25270 */
[----:B------:R-:W-:Y:S02]  /*0b30*/  USHF.L.U32 UR10, UR31, 0x7, URZ ;  /* 0x000000071f0a7899 */ /* 0x000fe400080006ff */
[----:B------:R-:W-:-:S02]  /*0b40*/  ULEA UR6, UR6, UR20, 0xd ;  /* 0x0000001406067291 */ /* 0x000fc4000f8e68ff */
[----:B------:R-:W-:Y:S02]  /*0b50*/  UIADD3 UR8, UPT, UPT, UR8, 0xc400, URZ ;  /* 0x0000c40008087890 */ /* 0x000fe4000fffe0ff */
[----:B------:R-:W-:Y:S02]  /*0b60*/  USEL UR4, URZ, 0x1, UP1 ;  /* 0x00000001ff047887 */ /* 0x000fe40008800000 */
[----:B------:R-:W-:Y:S02]  /*0b70*/  UISETP.GT.U32.AND UP0, UPT, UR31, 0x1e, UPT ;  /* 0x0000001e1f00788c */ /* 0x000fe4000bf04070 */
[----:B------:R-:W-:Y:S01]  /*0b80*/  ULEA UR9, UR23, UR20, 0x3 ;  /* 0x0000001417097291 */ /* 0x000fe2000f8e18ff */
[----:B--2-4-:R-:W-:Y:S11]  /*0b90*/  @P2 BRA `(.L_x_17) ;  /* 0x0000000000102947 */ /* 0x014ff60003800000 */
[----:B------:R-:W-:-:S06]  /*0ba0*/  USHF.L.U32 UR23, UR24, 0x1f, URZ ;  /* 0x0000001f18177899 */ /* 0x000fcc00080006ff */
[----:B-1----:R-:W-:-:S04]  /*0bb0*/  MOV R2, UR23 ;  /* 0x0000001700027c02 */ /* 0x002fc80008000f00 */
[----:B------:R-:W1:Y:S02]  /*0bc0*/  SYNCS.PHASECHK.TRANS64.TRYWAIT P0, [UR9+0x38], R2 ;  /* 0x00003802ff0075a7 */ /* 0x000e640008001109 */
[----:B-1----:R-:W-:Y:S05]  /*0bd0*/  @!P0 BRA `(.L_x_18) ;  /* 0x0000003000fc8947 */ /* 0x002fea0003800000 */
.L_x_17:
[----:B------:R-:W-:Y:S02]  /*0be0*/  ELECT P1, URZ, PT ;  /* 0x0000000000ff782f */ /* 0x000fe40003820000 */
[----:B------:R-:W-:Y:S01]  /*0bf0*/  PLOP3.LUT P0, PT, PT, PT, UP0, 0x80, 0x8 ;  /* 0x000000000008781c */ /* 0x000fe20003f0f008 */
[----:B------:R-:W-:Y:S01]  /*0c00*/  ULOP3.LUT UR24, UR24, UR4, URZ, 0x3c, !UPT ;  /* 0x0000000418187292 */ /* 0x000fe2000f8e3cff */
[----:B------:R-:W-:Y:S01]  /*0c10*/  PLOP3.LUT P2, PT, PT, PT, PT, 0x80, 0x8 ;  /* 0x000000000008781c */ /* 0x000fe20003f4f070 */
[----:B------:R-:W-:Y:S02]  /*0c20*/  USEL UR23, UR5, URZ, UP1 ;  /* 0x000000ff05177287 */ /* 0x000fe40008800000 */
[----:B------:R-:W-:Y:S02]  /*0c30*/  UIADD3 UR4, UPT, UPT, UR6, 0x1a400, URZ ;  /* 0x0001a40006047890 */ /* 0x000fe4000fffe0ff */
[----:B------:R-:W-:Y:S02]  /*0c40*/  @!UP0 USHF.L.U32 UR29, UR24, 0x1f, URZ ;  /* 0x0000001f181d8899 */ /* 0x000fe400080006ff */
[----:B------:R-:W-:Y:S01]  /*0c50*/  @!UP0 ULEA UR30, UR23, UR20, 0x3 ;  /* 0x00000014171e8291 */ /* 0x000fe2000f8e18ff */
[----:B------:R-:W-:Y:S01]  /*0c60*/  UMOV UR28, 0x30000 ;  /* 0x00030000001c7882 */ /* 0x000fe20000000000 */
[----:B------:R-:W-:-:S02]  /*0c70*/  UMOV UR5, UR9 ;  /* 0x0000000900057c82 */ /* 0x000fc40008000000 */
[----:B-1----:R-:W-:Y:S01]  /*0c80*/  IMAD.U32 R2, RZ, RZ, UR29 ;  /* 0x0000001dff027e24 */ /* 0x002fe2000f8e00ff */
[----:B------:R-:W-:Y:S01]  /*0c90*/  UMOV UR6, UR10 ;  /* 0x0000000a00067c82 */ /* 0x000fe20008000000 */
[----:B------:R3:W-:Y:S01]  /*0ca0*/  @P1 SYNCS.ARRIVE.TRANS64 RZ, [UR9], R3 ;  /* 0x00000003ffff19a7 */ /* 0x0007e20008000009 */
[----:B------:R3:W-:Y:S01]  /*0cb0*/  UTMALDG.2D [UR8], [UR34], desc[URZ] ;  /* 0x0000ff08220075b4 */ /* 0x0007e20008009000 */
[----:B------:R-:W-:-:S04]  /*0cc0*/  UIADD3 UR31, UPT, UPT, UR31, 0x1, URZ ;  /* 0x000000011f1f7890 */ /* 0x000fc8000fffe0ff */
[----:B------:R-:W-:Y:S01]  /*0cd0*/  UISETP.NE.AND UP0, UPT, UR31, 0x20, UPT ;  /* 0x000000201f00788c */ /* 0x000fe2000bf05270 */
[----:B------:R3:W-:Y:S01]  /*0ce0*/  UTMALDG.2D.MULTICAST [UR4], [UR32], UR28, desc[URZ] ;  /* 0x0000ff04200073b4 */ /* 0x0007e2000800981c */
[----:B------:R3:W4:Y:S07]  /*0cf0*/  @!P0 SYNCS.PHASECHK.TRANS64.TRYWAIT P2, [UR30+0x38], R2 ;  /* 0x00003802ff0085a7 */ /* 0x00072e000804111e */
[----:B------:R-:W-:Y:S05]  /*0d00*/  BRA.U UP0, `(.L_x_19) ;  /* 0xfffffffd00787547 */ /* 0x000fea000b83ffff */
[----:B---3--:R-:W1:Y:S01]  /*0d10*/  LDCU.64 UR4, c[0x0][0x5c0] ;  /* 0x0000b800ff0477ac */ /* 0x008e620008000a00 */
[----:B------:R-:W-:-:S04]  /*0d20*/  UIADD3 UR25, UPT, UPT, UR21, UR25, URZ ;  /* 0x0000001915197290 */ /* 0x000fc8000fffe0ff */
[----:B------:R-:W-:Y:S02]  /*0d30*/  UISETP.GE.AND UP0, UPT, UR25, 0x400, UPT ;  /* 0x000004001900788c */ /* 0x000fe4000bf06270 */
[----:B-1----:R-:W-:Y:S01]  /*0d40*/  UIMAD.WIDE.U32 UR6, UR25, UR5, URZ ;  /* 0x00000005190672a5 */ /* 0x002fe2000f8e00ff */
[----:B------:R-:W1:Y:S03]  /*0d50*/  LDCU UR5, c[0x0][0x5d0] ;  /* 0x0000ba00ff0577ac */ /* 0x000e660008000800 */
[----:B------:R-:W-:-:S04]  /*0d60*/  UIADD3 UR6, UPT, UPT, UR25, -UR7, URZ ;  /* 0x8000000719067290 */ /* 0x000fc8000fffe0ff */
[----:B------:R-:W-:-:S04]  /*0d70*/  USHF.R.U32.HI UR6, URZ, UR17, UR6 ;  /* 0x00000011ff067299 */ /* 0x000fc80008011606 */
[----:B------:R-:W-:-:S04]  /*0d80*/  UIADD3 UR6, UPT, UPT, UR7, UR6, URZ ;  /* 0x0000000607067290 */ /* 0x000fc8000fffe0ff */
[----:B------:R-:W-:-:S04]  /*0d90*/  USHF.R.U32.HI UR11, URZ, UR16, UR6 ;  /* 0x00000010ff0b7299 */ /* 0x000fc80008011606 */
[----:B------:R-:W-:-:S04]  /*0da0*/  UIADD3 UR11, UPT, UPT, -UR11, URZ, URZ ;  /* 0x000000ff0b0b7290 */ /* 0x000fc8000fffe1ff */
[----:B------:R-:W-:-:S04]  /*0db0*/  UIMAD UR11, UR4, UR11, UR25 ;  /* 0x0000000b040b72a4 */ /* 0x000fc8000f8e0219 */
[----:B-1----:R-:W-:Y:S01]  /*0dc0*/  UIMAD.WIDE.U32 UR6, UR11, UR5, URZ ;  /* 0x000000050b0672a5 */ /* 0x002fe2000f8e00ff */
[----:B------:R-:W1:Y:S03]  /*0dd0*/  LDCU.64 UR4, c[0x0][0x5d8] ;  /* 0x0000bb00ff0477ac */ /* 0x000e660008000a00 */
[----:B------:R-:W-:-:S04]  /*0de0*/  UIADD3 UR6, UPT, UPT, UR11, -UR7, URZ ;  /* 0x800000070b067290 */ /* 0x000fc8000fffe0ff */
[----:B------:R-:W-:-:S04]  /*0df0*/  USHF.R.U32.HI UR6, URZ, UR15, UR6 ;  /* 0x0000000fff067299 */ /* 0x000fc80008011606 */
[----:B------:R-:W-:Y:S01]  /*0e00*/  UIADD3 UR6, UPT, UPT, UR7, UR6, URZ ;  /* 0x0000000607067290 */ /* 0x000fe2000fffe0ff */
[----:B------:R-:W2:Y:S03]  /*0e10*/  LDCU UR7, c[0x0][0x5cc] ;  /* 0x0000b980ff0777ac */ /* 0x000ea60008000800 */
[----:B------:R-:W-:-:S04]  /*0e20*/  USHF.R.U32.HI UR6, URZ, UR14, UR6 ;  /* 0x0000000eff067299 */ /* 0x000fc80008011606 */
[----:B-1----:R-:W-:Y:S02]  /*0e30*/  UIMAD.WIDE.U32 UR8, UR6, UR5, URZ ;  /* 0x00000005060872a5 */ /* 0x002fe4000f8e00ff */
[----:B------:R-:W-:Y:S02]  /*0e40*/  UIADD3 UR8, UPT, UPT, -UR6, URZ, URZ ;  /* 0x000000ff06087290 */ /* 0x000fe4000fffe1ff */
[----:B------:R-:W-:-:S04]  /*0e50*/  UIADD3 UR5, UPT, UPT, UR6, -UR9, URZ ;  /* 0x8000000906057290 */ /* 0x000fc8000fffe0ff */
[----:B------:R-:W-:Y:S02]  /*0e60*/  USHF.R.U32.HI UR5, URZ, UR13, UR5 ;  /* 0x0000000dff057299 */ /* 0x000fe40008011605 */
[----:B--2---:R-:W-:Y:S02]  /*0e70*/  UIMAD UR11, UR7, UR8, UR11 ;  /* 0x00000008070b72a4 */ /* 0x004fe4000f8e020b */
[----:B------:R-:W-:-:S04]  /*0e80*/  UIADD3 UR5, UPT, UPT, UR9, UR5, URZ ;  /* 0x0000000509057290 */ /* 0x000fc8000fffe0ff */
[----:B------:R-:W-:-:S04]  /*0e90*/  USHF.R.U32.HI UR5, URZ, UR12, UR5 ;  /* 0x0000000cff057299 */ /* 0x000fc80008011605 */
[----:B------:R-:W-:-:S04]  /*0ea0*/  UIADD3 UR5, UPT, UPT, -UR5, URZ, URZ ;  /* 0x000000ff05057290 */ /* 0x000fc8000fffe1ff */
[----:B------:R-:W-:Y:S01]  /*0eb0*/  UIMAD UR7, UR4, UR5, UR6 ;  /* 0x00000005040772a4 */ /* 0x000fe2000f8e0206 */
[----:B------:R-:W-:Y:S11]  /*0ec0*/  BRA.U !UP0, `(.L_x_20) ;  /* 0xfffffff908d47547 */ /* 0x000ff6000b83ffff */
.L_x_16:
[----:B------:R-:W-:Y:S02]  /*0ed0*/  UIADD3 UR4, UPT, UPT, UR23, 0x2, URZ ;  /* 0x0000000217047890 */ /* 0x000fe4000fffe0ff */
[----:B------:R-:W-:-:S04]  /*0ee0*/  UISETP.NE.AND UP0, UPT, UR23, 0x6, UPT ;  /* 0x000000061700788c */ /* 0x000fc8000bf05270 */
[----:B------:R-:W-:-:S04]  /*0ef0*/  USEL UR4, UR4, 0x1, UP0 ;  /* 0x0000000104047887 */ /* 0x000fc80008000000 */
[----:B------:R-:W-:Y:S02]  /*0f00*/  UIADD3 UR6, UPT, UPT, UR4, 0x1, URZ ;  /* 0x0000000104067890 */ /* 0x000fe4000fffe0ff */
[----:B------:R-:W-:-:S04]  /*0f10*/  UISETP.NE.AND UP1, UPT, UR4, 0x7, UPT ;  /* 0x000000070400788c */ /* 0x000fc8000bf25270 */
[----:B------:R-:W-:Y:S01]  /*0f20*/  USEL UR6, UR6, 0x1, UP1 ;  /* 0x0000000106067887 */ /* 0x000fe20008800000 */
[----:B------:R-:W5:Y:S01]  /*0f30*/  S2UR UR4, SR_CgaCtaId ;  /* 0x00000000000479c3 */ /* 0x000f620000008800 */
[----:B------:R-:W-:Y:S02]  /*0f40*/  UISETP.EQ.XOR UP1, UPT, UR23, 0x6, !UP1 ;  /* 0x000000061700788c */ /* 0x000fe4000cf22a70 */
[----:B------:R-:W-:Y:S02]  /*0f50*/  UIADD3 UR5, UPT, UPT, UR6, 0x1, URZ ;  /* 0x0000000106057890 */ /* 0x000fe4000fffe0ff */
[----:B------:R-:W-:Y:S02]  /*0f60*/  UISETP.NE.AND UP0, UPT, UR6, 0x7, UPT ;  /* 0x000000070600788c */ /* 0x000fe4000bf05270 */
[----:B------:R-:W-:Y:S02]  /*0f70*/  UISETP.EQ.XOR UP1, UPT, UR6, 0x7, UP1 ;  /* 0x000000070600788c */ /* 0x000fe40008f22a70 */
[----:B------:R-:W-:-:S04]  /*0f80*/  USEL UR5, UR5, 0x1, UP0 ;  /* 0x0000000105057887 */ /* 0x000fc80008000000 */
[----:B-1----:R-:W-:Y:S02]  /*0f90*/  UIADD3 UR7, UPT, UPT, UR5, 0x1, URZ ;  /* 0x0000000105077890 */ /* 0x002fe4000fffe0ff */
[----:B------:R-:W-:Y:S02]  /*0fa0*/  UISETP.NE.AND UP0, UPT, UR5, 0x7, UPT ;  /* 0x000000070500788c */ /* 0x000fe4000bf05270 */
[----:B------:R-:W-:Y:S02]  /*0fb0*/  UISETP.EQ.XOR UP1, UPT, UR5, 0x7, UP1 ;  /* 0x000000070500788c */ /* 0x000fe40008f22a70 */
[----:B------:R-:W-:-:S04]  /*0fc0*/  USEL UR7, UR7, 0x1, UP0 ;  /* 0x0000000107077887 */ /* 0x000fc80008000000 */
[----:B------:R-:W-:Y:S02]  /*0fd0*/  UIADD3 UR5, UPT, UPT, UR7, 0x1, URZ ;  /* 0x0000000107057890 */ /* 0x000fe4000fffe0ff */
[----:B------:R-:W-:Y:S02]  /*0fe0*/  UISETP.NE.AND UP0, UPT, UR7, 0x7, UPT ;  /* 0x000000070700788c */ /* 0x000fe4000bf05270 */
[----:B------:R-:W-:Y:S02]  /*0ff0*/  UISETP.EQ.XOR UP1, UPT, UR7, 0x7, UP1 ;  /* 0x000000070700788c */ /* 0x000fe40008f22a70 */
[----:B------:R-:W-:-:S03]  /*1000*/  USEL UR7, UR5, 0x1, UP0 ;  /* 0x0000000105077887 */ /* 0x000fc60008000000 */
[----:B------:R-:W-:Y:S01]  /*1010*/  UMOV UR5, 0x400 ;  /* 0x0000040000057882 */ /* 0x000fe20000000000 */
[----:B------:R-:W-:Y:S02]  /*1020*/  UISETP.EQ.XOR UP1, UPT, UR7, 0x7, UP1 ;  /* 0x000000070700788c */ /* 0x000fe40008f22a70 */
[----:B------:R-:W-:Y:S02]  /*1030*/  UISETP.NE.AND UP0, UPT, UR7, 0x7, UPT ;  /* 0x000000070700788c */ /* 0x000fe4000bf05270 */
[----:B------:R-:W-:Y:S02]  /*1040*/  USEL UR6, URZ, 0x1, !UP1 ;  /* 0x00000001ff067887 */ /* 0x000fe4000c800000 */
[----:B-----5:R-:W-:Y:S02]  /*1050*/  ULEA UR5, UR4, UR5, 0x18 ;  /* 0x0000000504057291 */ /* 0x020fe4000f8ec0ff */
[----:B------:R-:W-:Y:S02]  /*1060*/  ULOP3.LUT UR6, UR24, UR6, URZ, 0x3c, !UPT ;  /* 0x0000000618067292 */ /* 0x000fe4000f8e3cff */
[----:B------:R-:W-:-:S02]  /*1070*/  USEL UR7, UR7, URZ, UP0 ;  /* 0x000000ff07077287 */ /* 0x000fc40008000000 */
[----:B------:R-:W-:Y:S02]  /*1080*/  USHF.L.U32 UR6, UR6, 0x1f, URZ ;  /* 0x0000001f06067899 */ /* 0x000fe400080006ff */
[----:B------:R-:W-:-:S04]  /*1090*/  ULEA UR5, UR7, UR5, 0x3 ;  /* 0x0000000507057291 */ /* 0x000fc8000f8e18ff */
[----:B------:R-:W-:-:S05]  /*10a0*/  MOV R2, UR6 ;  /* 0x0000000600027c02 */ /* 0x000fca0008000f00 */
[----:B------:R-:W1:Y:S02]  /*10b0*/  SYNCS.PHASECHK.TRANS64.TRYWAIT P0, [UR5+0x38], R2 ;  /* 0x00003802ff0075a7 */ /* 0x000e640008001105 */
[----:B-1----:R-:W-:Y:S05]  /*10c0*/  @!P0 BRA `(.L_x_21) ;  /* 0x0000002c00e08947 */ /* 0x002fea0003800000 */
.L_x_46:
[----:B------:R-:W-:-:S13]  /*10d0*/  ELECT P0, URZ, PT ;  /* 0x0000000000ff782f */ /* 0x000fda0003800000 */
[----:B-1----:R-:W-:-:S04]  /*10e0*/  @P0 MOV R2, 0x6000 ;  /* 0x0000600000020802 */ /* 0x002fc80000000f00 */
[----:B------:R1:W-:Y:S03]  /*10f0*/  @P0 SYNCS.ARRIVE.TRANS64 RZ, [UR5], R2 ;  /* 0x00000002ffff09a7 */ /* 0x0003e60008000005 */
.L_x_15:
[----:B------:R-:W-:-:S13]  /*1100*/  ISETP.NE.AND P0, PT, R69, 0x4, PT ;  /* 0x000000044500780c */ /* 0x000fda0003f05270 */
[----:B------:R-:W-:Y:S05]  /*1110*/  @P0 BRA `(.L_x_22) ;  /* 0x0000000800000947 */ /* 0x000fea0003800000 */
[----:B------:R-:W5:Y:S08]  /*1120*/  S2UR UR33, SR_CTAID.Z ;  /* 0x00000000002179c3 */ /* 0x000f700000002700 */
[----:B------:R-:W-:Y:S01]  /*1130*/  BAR.SYNC.DEFER_BLOCKING 0x2, 0xa0 ;  /* 0x0082800000007b1d */ /* 0x000fe20000010000 */
[----:B------:R-:W-:Y:S01]  /*1140*/  HFMA2 R6, -RZ, RZ, 0, 5.9604644775390625e-08 ;  /* 0x00000001ff067431 */ /* 0x000fe200000001ff */
[----:B------:R-:W-:Y:S01]  /*1150*/  MOV R5, 0x1 ;  /* 0x0000000100057802 */ /* 0x000fe20000000f00 */
[----:B-----5:R-:W-:-:S09]  /*1160*/  UISETP.GT.U32.AND UP0, UPT, UR33, 0x3ff, UPT ;  /* 0x000003ff2100788c */ /* 0x020fd2000bf04070 */
[----:B------:R-:W-:Y:S05]  /*1170*/  BRA.U UP0, `(.L_x_23) ;  /* 0x0000000500b47547 */ /* 0x000fea000b800000 */
[----:B------:R-:W-:Y:S01]  /*1180*/  UMOV UR5, 0x400 ;  /* 0x0000040000057882 */ /* 0x000fe20000000000 */
[----:B-1----:R-:W1:Y:S01]  /*1190*/  LDCU UR9, c[0x0][0x374] ;  /* 0x00006e80ff0977ac */ /* 0x002e620008000800 */
[----:B------:R-:W-:Y:S01]  /*11a0*/  MOV R5, 0x1 ;  /* 0x0000000100057802 */ /* 0x000fe20000000f00 */
[----:B------:R-:W-:Y:S01]  /*11b0*/  ULEA UR4, UR4, UR5, 0x18 ;  /* 0x0000000504047291 */ /* 0x000fe2000f8ec0ff */
[----:B------:R-:W1:Y:S01]  /*11c0*/  LDCU UR8, c[0x0][0x370] ;  /* 0x00006e00ff0877ac */ /* 0x000e620008000800 */
[----:B------:R-:W5:Y:S07]  /*11d0*/  LDCU UR5, c[0x0][0x378] ;  /* 0x00006f00ff0577ac */ /* 0x000f6e0008000800 */
[----:B------:R-:W4:Y:S01]  /*11e0*/  LDS R2, [UR4+0x98] ;  /* 0x00009804ff027984 */ /* 0x000f220008000800 */
[----:B------:R-:W-:Y:S01]  /*11f0*/  UMOV UR45, 0x4202010 ;  /* 0x04202010002d7882 */ /* 0x000fe20000000000 */
[----:B------:R-:W-:-:S02]  /*1200*/  UIADD3 UR7, UPT, UPT, UR4, 0xc400, URZ ;  /* 0x0000c40004077890 */ /* 0x000fc4000fffe0ff */
[----:B------:R-:W-:Y:S02]  /*1210*/  UIADD3 UR6, UPT, UPT, UR4, 0x1a400, URZ ;  /* 0x0001a40004067890 */ /* 0x000fe4000fffe0ff */
[----:B------:R-:W-:Y:S02]  /*1220*/  USEL UR44, URZ, 0x4000, UP6 ;  /* 0x00004000ff2c7887 */ /* 0x000fe4000b000000 */
[----:B------:R-:W-:Y:S02]  /*1230*/  USEL UR45, UR45, 0x4200010, !UP5 ;  /* 0x042000102d2d7887 */ /* 0x000fe4000e800000 */
[----:B------:R-:W-:Y:S02]  /*1240*/  USHF.R.U32.HI UR7, URZ, 0x4, UR7 ;  /* 0x00000004ff077899 */ /* 0x000fe40008011607 */
[----:B-1----:R-:W-:Y:S02]  /*1250*/  UIMAD UR8, UR9, UR8, URZ ;  /* 0x00000008090872a4 */ /* 0x002fe4000f8e02ff */
[----:B------:R-:W-:-:S02]  /*1260*/  USHF.R.U32.HI UR6, URZ, 0x4, UR6 ;  /* 0x00000004ff067899 */ /* 0x000fc40008011606 */
[----:B-----5:R-:W-:Y:S02]  /*1270*/  UIMAD UR5, UR8, UR5, URZ ;  /* 0x00000005080572a4 */ /* 0x020fe4000f8e02ff */
[----:B------:R-:W-:Y:S02]  /*1280*/  UIADD3 UR45, UPT, UPT, UR44, UR45, URZ ;  /* 0x0000002d2c2d7290 */ /* 0x000fe4000fffe0ff */
[----:B------:R-:W-:Y:S02]  /*1290*/  ULOP3.LUT UR23, UR19, 0x3, URZ, 0xfc, !UPT ;  /* 0x0000000313177892 */ /* 0x000fe4000f8efcff */
[----:B------:R-:W-:Y:S02]  /*12a0*/  ULOP3.LUT UR10, UR7, 0x3fc0, URZ, 0xc0, !UPT ;  /* 0x00003fc0070a7892 */ /* 0x000fe4000f8ec0ff */
[----:B------:R-:W-:Y:S02]  /*12b0*/  ULOP3.LUT UR11, UR6, 0x3fc0, URZ, 0xc0, !UPT ;  /* 0x00003fc0060b7892 */ /* 0x000fe4000f8ec0ff */
[----:B------:R-:W-:-:S02]  /*12c0*/  ULEA.HI UR31, UR5, UR5, URZ, 0x1 ;  /* 0x00000005051f7291 */ /* 0x000fc4000f8f08ff */
[----:B------:R-:W-:Y:S02]  /*12d0*/  ULOP3.LUT UR19, UR19, 0xffff, URZ, 0xc0, !UPT ;  /* 0x0000ffff13137892 */ /* 0x000fe4000f8ec0ff */
[----:B------:R-:W-:Y:S02]  /*12e0*/  ULOP3.LUT UR23, UR23, 0xffff, URZ, 0xc0, !UPT ;  /* 0x0000ffff17177892 */ /* 0x000fe4000f8ec0ff */
[----:B------:R-:W-:Y:S02]  /*12f0*/  ULOP3.LUT UR10, UR10, 0x10000, URZ, 0xfc, !UPT ;  /* 0x000100000a0a7892 */ /* 0x000fe4000f8efcff */
[----:B------:R-:W-:Y:S02]  /*1300*/  ULOP3.LUT UR11, UR11, 0x10000, URZ, 0xfc, !UPT ;  /* 0x000100000b0b7892 */ /* 0x000fe4000f8efcff */
[----:B------:R-:W-:Y:S01]  /*1310*/  USHF.R.S32.HI UR31, URZ, 0x1, UR31 ;  /* 0x00000001ff1f7899 */ /* 0x000fe2000801141f */
[----:B------:R-:W-:Y:S01]  /*1320*/  UMOV UR30, URZ ;  /* 0x000000ff001e7c82 */ /* 0x000fe20008000000 */
[----:B------:R-:W-:Y:S01]  /*1330*/  UMOV UR29, URZ ;  /* 0x000000ff001d7c82 */ /* 0x000fe20008000000 */
[----:B----4-:R-:W-:Y:S01]  /*1340*/  R2UR UR32, R2 ;  /* 0x00000000022072ca */ /* 0x010fe200000e0000 */
[----:B------:R-:W-:Y:S01]  /*1350*/  UMOV UR27, URZ ;  /* 0x000000ff001b7c82 */ /* 0x000fe20008000000 */
[----:B------:R-:W-:Y:S01]  /*1360*/  UMOV UR44, URZ ;  /* 0x000000ff002c7c82 */ /* 0x000fe20008000000 */
[----:B------:R-:W-:Y:S01]  /*1370*/  UMOV UR38, URZ ;  /* 0x000000ff00267c82 */ /* 0x000fe20008000000 */
[----:B------:R-:W-:Y:S01]  /*1380*/  UMOV UR39, UR45 ;  /* 0x0000002d00277c82 */ /* 0x000fe20008000000 */
[----:B------:R-:W-:Y:S01]  /*1390*/  UMOV UR36, URZ ;  /* 0x000000ff00247c82 */ /* 0x000fe20008000000 */
[----:B------:R-:W-:Y:S01]  /*13a0*/  UMOV UR37, UR45 ;  /* 0x0000002d00257c82 */ /* 0x000fe20008000000 */
[----:B------:R-:W-:Y:S01]  /*13b0*/  UMOV UR34, URZ ;  /* 0x000000ff00227c82 */ /* 0x000fe20008000000 */
[----:B------:R-:W-:-:S07]  /*13c0*/  UMOV UR35, UR45 ;  /* 0x0000002d00237c82 */ /* 0x000fce0008000000 */
.L_x_28:
[----:B------:R-:W-:Y:S01]  /*13d0*/  USHF.L.U32 UR5, UR29, 0x1f, URZ ;  /* 0x0000001f1d057899 */ /* 0x000fe200080006ff */
[----:B------:R-:W-:Y:S01]  /*13e0*/  SHF.L.U32 R3, R5, 0x1f, RZ ;  /* 0x0000001f05037819 */ /* 0x000fe200000006ff */
[----:B------:R-:W-:Y:S02]  /*13f0*/  ULEA UR6, UR27, UR4, 0x3 ;  /* 0x000000041b067291 */ /* 0x000fe4000f8e18ff */
[----:B-1----:R-:W-:Y:S02]  /*1400*/  ULEA UR7, UR30, UR4, 0x3 ;  /* 0x000000041e077291 */ /* 0x002fe4000f8e18ff */
[----:B----4-:R-:W-:Y:S01]  /*1410*/  MOV R2, UR5 ;  /* 0x0000000500027c02 */ /* 0x010fe20008000f00 */
[----:B------:R-:W-:Y:S02]  /*1420*/  UIADD3 UR33, UPT, UPT, UR31, UR33, URZ ;  /* 0x000000211f217290 */ /* 0x000fe4000fffe0ff */
[----:B------:R-:W-:Y:S02]  /*1430*/  ULEA UR9, UR30, UR32, 0x14 ;  /* 0x000000201e097291 */ /* 0x000fe4000f8ea0ff */
[----:B-----5:R1:W4:Y:S01]  /*1440*/  SYNCS.PHASECHK.TRANS64.TRYWAIT P1, [UR6], R2 ;  /* 0x00000002ff0075a7 */ /* 0x0203220008021106 */
[----:B------:R-:W-:-:S02]  /*1450*/  UPLOP3.LUT UP2, UPT, UPT, UPT, UPT, 0x40, 0x4 ;  /* 0x000000000004789c */ /* 0x000fc40003f4e870 */
[----:B------:R-:W-:Y:S01]  /*1460*/  UISETP.GE.AND UP0, UPT, UR33, 0x400, UPT ;  /* 0x000004002100788c */ /* 0x000fe2000bf06270 */
[----:B------:R-:W5:Y:S02]  /*1470*/  SYNCS.PHASECHK.TRANS64.TRYWAIT P0, [UR7+0x80], R3 ;  /* 0x00008003ff0075a7 */ /* 0x000f640008001107 */
[----:B-1--45:R-:W-:Y:S08]  /*1480*/  @!P0 BRA `(.L_x_24) ;  /* 0x0000002c00108947 */ /* 0x032ff00003800000 */
.L_x_48:
[----:B------:R-:W-:-:S05]  /*1490*/  UMOV UR25, 0xffffffe0 ;  /* 0xffffffe000197882 */ /* 0x000fca0000000000 */
.L_x_27:
[----:B------:R-:W-:Y:S02]  /*14a0*/  UIADD3 UR22, UPT, UPT, UR27, 0x1, URZ ;  /* 0x000000011b167890 */ /* 0x000fe4000fffe0ff */
[----:B----4-:R-:W-:Y:S02]  /*14b0*/  ULEA UR48, UR27, UR11, 0xa ;  /* 0x0000000b1b307291 */ /* 0x010fe4000f8e50ff */
[----:B------:R-:W-:Y:S02]  /*14c0*/  UISETP.NE.AND UP1, UPT, UR22, 0x7, UPT ;  /* 0x000000071600788c */ /* 0x000fe4000bf25270 */
[----:B------:R-:W-:Y:S02]  /*14d0*/  ULEA UR46, UR27, UR10, 0x9 ;  /* 0x0000000a1b2e7291 */ /* 0x000fe4000f8e48ff */
[----:B------:R-:W-:Y:S02]  /*14e0*/  ULEA UR5, UR27, UR4, 0x3 ;  /* 0x000000041b057291 */ /* 0x000fe4000f8e18ff */
[----:B------:R-:W-:Y:S02]  /*14f0*/  UIADD3 UR20, UPT, UPT, UR25, 0x20, URZ ;  /* 0x0000002019147890 */ /* 0x000fe4000fffe0ff */
[----:B------:R-:W-:Y:S02]  /*1500*/  USEL UR21, URZ, 0x1, UP1 ;  /* 0x00000001ff157887 */ /* 0x000fe40008800000 */
[----:B------:R-:W-:Y:S02]  /*1510*/  USEL UR27, UR22, URZ, UP1 ;  /* 0x000000ff161b7287 */ /* 0x000fe40008800000 */
[----:B------:R-:W-:Y:S02]  /*1520*/  UIADD3 UR42, UPT, UPT, UR48, 0x2, URZ ;  /* 0x00000002302a7890 */ /* 0x000fe4000fffe0ff */
[----:B------:R-:W-:Y:S02]  /*1530*/  UIADD3 UR40, UPT, UPT, UR46, 0x2, URZ ;  /* 0x000000022e287890 */ /* 0x000fe4000fffe0ff */
[----:B------:R-:W-:Y:S02]  /*1540*/  UIADD3 UR28, UPT, UPT, UR48, 0x4, URZ ;  /* 0x00000004301c7890 */ /* 0x000fe4000fffe0ff */
[----:B------:R-:W-:Y:S02]  /*1550*/  UIADD3 UR26, UPT, UPT, UR46, 0x4, URZ ;  /* 0x000000042e1a7890 */ /* 0x000fe4000fffe0ff */
[----:B------:R-:W-:Y:S02]  /*1560*/  UIADD3 UR6, UPT, UPT, UR48, 0x6, URZ ;  /* 0x0000000630067890 */ /* 0x000fe4000fffe0ff */
[----:B------:R-:W-:Y:S02]  /*1570*/  UIADD3 UR8, UPT, UPT, UR46, 0x6, URZ ;  /* 0x000000062e087890 */ /* 0x000fe4000fffe0ff */
[----:B------:R-:W-:Y:S02]  /*1580*/  UIADD3 UR24, UPT, UPT, UR5, 0x38, URZ ;  /* 0x0000003805187890 */ /* 0x000fe4000fffe0ff */
[----:B------:R-:W-:Y:S01]  /*1590*/  UISETP.GT.U32.AND UP1, UPT, UR20, 0x1e, UPT ;  /* 0x0000001e1400788c */ /* 0x000fe2000bf24070 */
[----:B------:R-:W-:Y:S01]  /*15a0*/  UMOV UR49, 0x40004040 ;  /* 0x4000404000317882 */ /* 0x000fe20000000000 */
[----:B------:R-:W-:Y:S01]  /*15b0*/  UMOV UR47, 0x40004040 ;  /* 0x40004040002f7882 */ /* 0x000fe20000000000 */
[----:B------:R-:W-:Y:S01]  /*15c0*/  UMOV UR43, 0x40004040 ;  /* 0x40004040002b7882 */ /* 0x000fe20000000000 */
[----:B------:R-:W-:Y:S01]  /*15d0*/  UMOV UR41, 0x40004040 ;  /* 0x4000404000297882 */ /* 0x000fe20000000000 */
[----:B-----5:R-:W-:Y:S06]  /*15e0*/  @P1 BRA `(.L_x_25) ;  /* 0x0000000000101947 */ /* 0x020fec0003800000 */
[----:B------:R-:W-:Y:S06]  /*15f0*/  USHF.L.U32 UR20, UR29, 0x1f, URZ ;  /* 0x0000001f1d147899 */ /* 0x000fec00080006ff */
[----:B-1----:R-:W-:Y:S04]  /*1600*/  MOV R2, UR20 ;  /* 0x0000001400027c02 */ /* 0x002fe80008000f00 */
[----:B------:R-:W1:Y:S02]  /*1610*/  SYNCS.PHASECHK.TRANS64.TRYWAIT P0, [UR5], R2 ;  /* 0x00000002ff0075a7 */ /* 0x000e640008001105 */
[----:B-1----:R-:W-:Y:S05]  /*1620*/  @!P0 BRA `(.L_x_26) ;  /* 0x0000002800c88947 */ /* 0x002fea0003800000 */
.L_x_25:
[----:B------:R-:W-:Y:S01]  /*1630*/  ULOP3.LUT UR29, UR29, UR21, URZ, 0x3c, !UPT ;  /* 0x000000151d1d7292 */ /* 0x000fe2000f8e3cff */
[----:B------:R-:W-:Y:S01]  /*1640*/  PLOP3.LUT P0, PT, PT, PT, UP1, 0x80, 0x8 ;  /* 0x000000000008781c */ /* 0x000fe20003f0f018 */
[----:B------:R-:W-:Y:S01]  /*1650*/  UIADD3 UR25, UPT, UPT, UR25, 0x1, URZ ;  /* 0x0000000119197890 */ /* 0x000fe2000fffe0ff */
[----:B------:R-:W-:Y:S01]  /*1660*/  PLOP3.LUT P1, PT, PT, PT, PT, 0x80, 0x8 ;  /* 0x000000000008781c */ /* 0x000fe20003f2f070 */
[----:B------:R-:W-:Y:S01]  /*1670*/  @!UP1 USHF.L.U32 UR5, UR29, 0x1f, URZ ;  /* 0x0000001f1d059899 */ /* 0x000fe200080006ff */
[----:B------:R4:W-:Y:S01]  /*1680*/  UTCQMMA gdesc[UR46], gdesc[UR48], tmem[UR9], tmem[UR44], idesc[UR45], UP2 ;  /* 0x00ff2c302e0075ea */ /* 0x0009e20009000309 */
[----:B------:R-:W-:Y:S01]  /*1690*/  UMOV UR52, UR6 ;  /* 0x0000000600347c82 */ /* 0x000fe20008000000 */
[----:B------:R-:W-:Y:S01]  /*16a0*/  @!UP1 ULEA UR6, UR27, UR4, 0x3 ;  /* 0x000000041b069291 */ /* 0x000fe2000f8e18ff */
[----:B------:R4:W-:Y:S01]  /*16b0*/  UTCQMMA gdesc[UR40], gdesc[UR42], tmem[UR9], tmem[UR38], idesc[UR39], UPT ;  /* 0x00ff262a280075ea */ /* 0x0009e2000b800309 */
[----:B------:R-:W-:Y:S01]  /*16c0*/  UMOV UR20, UR28 ;  /* 0x0000001c00147c82 */ /* 0x000fe20008000000 */
[----:B------:R-:W-:Y:S01]  /*16d0*/  UMOV UR21, 0x40004040 ;  /* 0x4000404000157882 */ /* 0x000fe20000000000 */
[----:B------:R-:W-:Y:S01]  /*16e0*/  UMOV UR50, UR26 ;  /* 0x0000001a00327c82 */ /* 0x000fe20008000000 */
[----:B------:R-:W-:Y:S01]  /*16f0*/  UMOV UR51, 0x40004040 ;  /* 0x4000404000337882 */ /* 0x000fe20000000000 */
[----:B-1----:R-:W-:Y:S01]  /*1700*/  IMAD.U32 R2, RZ, RZ, UR5 ;  /* 0x00000005ff027e24 */ /* 0x002fe2000f8e00ff */
[----:B------:R-:W-:Y:S01]  /*1710*/  UMOV UR53, 0x40004040 ;  /* 0x4000404000357882 */ /* 0x000fe20000000000 */
[----:B------:R-:W-:Y:S01]  /*1720*/  UMOV UR54, UR8 ;  /* 0x0000000800367c82 */ /* 0x000fe20008000000 */
[----:B------:R-:W-:Y:S01]  /*1730*/  UMOV UR55, 0x40004040 ;  /* 0x4000404000377882 */ /* 0x000fe20000000000 */
[----:B------:R4:W-:Y:S01]  /*1740*/  UTCQMMA gdesc[UR50], gdesc[UR20], tmem[UR9], tmem[UR36], idesc[UR37], UPT ;  /* 0x00ff2414320075ea */ /* 0x0009e2000b800309 */
[----:B------:R4:W-:Y:S01]  /*1750*/  UTCQMMA gdesc[UR54], gdesc[UR52], tmem[UR9], tmem[UR34], idesc[UR35], UPT ;  /* 0x00ff2234360075ea */ /* 0x0009e2000b800309 */
[----:B------:R4:W-:Y:S01]  /*1760*/  UTCBAR.MULTICAST [UR24], URZ, UR23 ;  /* 0x000000ff180073e9 */ /* 0x0009e20008000817 */
[----:B------:R4:W5:Y:S01]  /*1770*/  @!P0 SYNCS.PHASECHK.TRANS64.TRYWAIT P1, [UR6], R2 ;  /* 0x00000002ff0085a7 */ /* 0x0009620008021106 */
[----:B------:R-:W-:Y:S02]  /*1780*/  UISETP.NE.AND UP1, UPT, UR25, URZ, UPT ;  /* 0x000000ff1900728c */ /* 0x000fe4000bf25270 */
[----:B------:R-:W-:Y:S07]  /*1790*/  UPLOP3.LUT UP2, UPT, UPT, UPT, UPT, 0x80, 0x8 ;  /* 0x000000000008789c */ /* 0x000fee0003f4f070 */
[----:B------:R-:W-:Y:S05]  /*17a0*/  BRA.U UP1, `(.L_x_27) ;  /* 0xfffffffd013c7547 */ /* 0x000fea000b83ffff */
[----:B------:R-:W-:Y:S02]  /*17b0*/  UIADD3 UR7, UPT, UPT, UR7, 0x70, URZ ;  /* 0x0000007007077890 */ /* 0x000fe4000fffe0ff */
[----:B------:R-:W-:-:S04]  /*17c0*/  UIADD3 UR30, UPT, UPT, UR30, 0x1, URZ ;  /* 0x000000011e1e7890 */ /* 0x000fc8000fffe0ff */
[----:B------:R-:W-:-:S03]  /*17d0*/  UISETP.NE.AND UP1, UPT, UR30, 0x2, UPT ;  /* 0x000000021e00788c */ /* 0x000fc6000bf25270 */
[----:B------:R1:W-:Y:S01]  /*17e0*/  UTCBAR.MULTICAST [UR7], URZ, UR19 ;  /* 0x000000ff070073e9 */ /* 0x0003e20008000813 */
[----:B------:R-:W-:Y:S02]  /*17f0*/  USEL UR5, URZ, 0x1, UP1 ;  /* 0x00000001ff057887 */ /* 0x000fe40008800000 */
[----:B------:R-:W-:-:S04]  /*1800*/  USEL UR30, UR30, URZ, UP1 ;  /* 0x000000ff1e1e7287 */ /* 0x000fc80008800000 */
[----:B------:R-:W-:Y:S01]  /*1810*/  LOP3.LUT R5, R5, UR5, RZ, 0x3c, !PT ;  /* 0x0000000505057c12 */ /* 0x000fe2000f8e3cff */
[----:B------:R-:W-:Y:S07]  /*1820*/  BRA.U !UP0, `(.L_x_28) ;  /* 0xfffffff908e87547 */ /* 0x000fee000b83ffff */
[----:B------:R-:W-:-:S06]  /*1830*/  UIADD3 UR30, UPT, UPT, UR30, 0x1, URZ ;  /* 0x000000011e1e7890 */ /* 0x000fcc000fffe0ff */
[----:B------:R-:W-:Y:S02]  /*1840*/  MOV R6, UR30 ;  /* 0x0000001e00067c02 */ /* 0x000fe40008000f00 */
.L_x_23:
[----:B------:R-:W-:-:S09]  /*1850*/  UISETP.NE.AND UP0, UPT, UR18, URZ, UPT ;  /* 0x000000ff1200728c */ /* 0x000fd2000bf05270 */
[----:B------:R-:W-:Y:S05]  /*1860*/  BRA.U UP0, `(.L_x_22) ;  /* 0x00000001002c7547 */ /* 0x000fea000b800000 */
[----:B-1--4-:R-:W1:Y:S01]  /*1870*/  S2R R2, SR_CgaCtaId ;  /* 0x0000000000027919 */ /* 0x012e620000008800 */
[----:B------:R-:W-:Y:S02]  /*1880*/  ISETP.NE.AND P0, PT, R6, 0x2, PT ;  /* 0x000000020600780c */ /* 0x000fe40003f05270 */
[----:B------:R-:W-:Y:S02]  /*1890*/  MOV R3, 0x400 ;  /* 0x0000040000037802 */ /* 0x000fe40000000f00 */
[----:B------:R-:W-:-:S04]  /*18a0*/  SEL R4, RZ, 0x1, P0 ;  /* 0x00000001ff047807 */ /* 0x000fc80000000000 */
[----:B------:R-:W-:-:S05]  /*18b0*/  LOP3.LUT R4, R5, R4, RZ, 0x3c, !PT ;  /* 0x0000000405047212 */ /* 0x000fca00078e3cff */
[----:B------:R-:W-:Y:S01]  /*18c0*/  IMAD.U32 R4, R4, -0x80000000, RZ ;  /* 0x8000000004047824 */ /* 0x000fe200078e00ff */
[----:B-1----:R-:W-:Y:S02]  /*18d0*/  LEA R2, R2, R3, 0x18 ;  /* 0x0000000302027211 */ /* 0x002fe400078ec0ff */
[----:B------:R-:W-:-:S05]  /*18e0*/  SEL R3, R6, RZ, P0 ;  /* 0x000000ff06037207 */ /* 0x000fca0000000000 */
[----:B------:R-:W-:-:S04]  /*18f0*/  IMAD R2, R3, 0x8, R2 ;  /* 0x0000000803027824 */ /* 0x000fc800078e0202 */
[----:B------:R-:W1:Y:S02]  /*1900*/  SYNCS.PHASECHK.TRANS64.TRYWAIT P0, [R2+URZ+0x80], R4 ;  /* 0x00008004020075a7 */ /* 0x000e6400080011ff */
[----:B-1----:R-:W-:Y:S05]  /*1910*/  @!P0 BRA `(.L_x_29) ;  /* 0x00000028002c8947 */ /* 0x002fea0003800000 */
.L_x_22:
[----:B------:R-:W-:-:S13]  /*1920*/  ISETP.GT.AND P0, PT, R69, 0x3, PT ;  /* 0x000000034500780c */ /* 0x000fda0003f04270 */
[----:B-12345:R-:W-:Y:S05]  /*1930*/  @P0 EXIT ;  /* 0x000000000000094d */ /* 0x03efea0003800000 */
[----:B------:R-:W-:-:S13]  /*1940*/  ISETP.NE.AND P0, PT, R69, RZ, PT ;  /* 0x000000ff4500720c */ /* 0x000fda0003f05270 */
[----:B------:R-:W-:Y:S05]  /*1950*/  @P0 BRA `(.L_x_30) ;  /* 0x0000000000b80947 */ /* 0x000fea0003800000 */
[----:B------:R-:W1:Y:S01]  /*1960*/  S2UR UR6, SR_CgaCtaId ;  /* 0x00000000000679c3 */ /* 0x000e620000008800 */
[----:B------:R-:W-:Y:S01]  /*1970*/  NOP ;  /* 0x0000000000007918 */ /* 0x000fe20000000000 */
[----:B------:R-:W-:Y:S01]  /*1980*/  UMOV UR4, 0x40 ;  /* 0x0000004000047882 */ /* 0x000fe20000000000 */
[----:B------:R-:W-:Y:S01]  /*1990*/  UMOV UR5, 0x400 ;  /* 0x0000040000057882 */ /* 0x000fe20000000000 */
[----:B-1----:R-:W-:Y:S02]  /*19a0*/  ULEA UR4, UR6, UR4, 0x18 ;  /* 0x0000000406047291 */ /* 0x002fe4000f8ec0ff */
[----:B------:R-:W-:-:S07]  /*19b0*/  ULEA UR5, UR6, UR5, 0x18 ;  /* 0x0000000506057291 */ /* 0x000fce000f8ec0ff */
[----:B------:R-:W1:Y:S02]  /*19c0*/  LDS.U8 R2, [UR4] ;  /* 0x00000004ff027984 */ /* 0x000e640008000000 */
[----:B-1----:R-:W-:-:S13]  /*19d0*/  ISETP.NE.AND P0, PT, R2, RZ, PT ;  /* 0x000000ff0200720c */ /* 0x002fda0003f05270 */
[----:B------:R-:W-:Y:S05]  /*19e0*/  @P0 BRA `(.L_x_31) ;  /* 0x00000000007c0947 */ /* 0x000fea0003800000 */
[----:B------:R-:W-:-:S13]  /*19f0*/  ELECT P0, URZ, PT ;  /* 0x0000000000ff782f */ /* 0x000fda0003800000 */
[----:B------:R-:W-:Y:S05]  /*1a00*/  @!P0 BRA `(.L_x_32) ;  /* 0x0000000000848947 */ /* 0x000fea0003800000 */
[----:B------:R-:W-:Y:S01]  /*1a10*/  UMOV UR4, 0x4 ;  /* 0x0000000400047882 */ /* 0x000fe20000000000 */
[----:B------:R-:W-:-:S04]  /*1a20*/  IMAD.MOV.U32 R3, RZ, RZ, 0xf ;  /* 0x0000000fff037424 */ /* 0x000fc800078e00ff */
[----:B------:R-:W-:Y:S04]  /*1a30*/  DEPBAR.LE SB1, 0x36 ;  /* 0x00009d800000791a */ /* 0x000fe80000000000 */
[----:B------:R-:W1:Y:S02]  /*1a40*/  UTCATOMSWS.FIND_AND_SET.ALIGN UP0, UR4, UR4 ;  /* 0x00000004000475e3 */ /* 0x000e640008000800 */
[----:B-1----:R-:W-:Y:S01]  /*1a50*/  PLOP3.LUT P0, PT, PT, PT, UP0, 0x80, 0x8 ;  /* 0x000000000008781c */ /* 0x002fe20003f0f008 */
[----:B------:R-:W-:-:S03]  /*1a60*/  IMAD.U32 R4, RZ, RZ, UR4 ;  /* 0x00000004ff047e24 */ /* 0x000fc6000f8e00ff */
[----:B------:R-:W-:-:S04]  /*1a70*/  SEL R2, RZ, 0xffffffff, !P0 ;  /* 0xffffffffff027807 */ /* 0x000fc80004000000 */
[----:B------:R-:W-:Y:S01]  /*1a80*/  ISETP.NE.AND P0, PT, R2, RZ, PT ;  /* 0x000000ff0200720c */ /* 0x000fe20003f05270 */
[----:B------:R-:W-:-:S12]  /*1a90*/  IMAD.MOV.U32 R2, RZ, RZ, 0x1 ;  /* 0x00000001ff027424 */ /* 0x000fd800078e00ff */
[----:B------:R-:W-:Y:S05]  /*1aa0*/  @P0 BRA `(.L_x_33) ;  /* 0x0000000000240947 */ /* 0x000fea0003800000 */
.L_x_34:
[----:B------:R-:W-:Y:S05]  /*1ab0*/  NANOSLEEP 0x64 ;  /* 0x000000640000795d */ /* 0x000fea0003800000 */
[----:B------:R-:W-:-:S05]  /*1ac0*/  UMOV UR4, 0x4 ;  /* 0x0000000400047882 */ /* 0x000fca0000000000 */
[----:B------:R-:W-:Y:S04]  /*1ad0*/  DEPBAR.LE SB1, 0x36 ;  /* 0x00009d800000791a */ /* 0x000fe80000000000 */
[----:B------:R-:W1:Y:S02]  /*1ae0*/  UTCATOMSWS.FIND_AND_SET.ALIGN UP0, UR4, UR4 ;  /* 0x00000004000475e3 */ /* 0x000e640008000800 */
[----:B-1----:R-:W-:-:S04]  /*1af0*/  PLOP3.LUT P0, PT, PT, PT, UP0, 0x80, 0x8 ;  /* 0x000000000008781c */ /* 0x002fc80003f0f008 */
[----:B------:R-:W-:-:S04]  /*1b00*/  SEL R4, RZ, 0xffffffff, !P0 ;  /* 0xffffffffff047807 */ /* 0x000fc80004000000 */
[----:B------:R-:W-:Y:S01]  /*1b10*/  ISETP.NE.AND P0, PT, R4, RZ, PT ;  /* 0x000000ff0400720c */ /* 0x000fe20003f05270 */
[----:B------:R-:W-:-:S12]  /*1b20*/  IMAD.U32 R4, RZ, RZ, UR4 ;  /* 0x00000004ff047e24 */ /* 0x000fd8000f8e00ff */
[----:B------:R-:W-:Y:S05]  /*1b30*/  @!P0 BRA `(.L_x_34) ;  /* 0xfffffffc00dc8947 */ /* 0x000fea000383ffff */
.L_x_33:
[C---:B------:R-:W-:Y:S01]  /*1b40*/  VIADD R5, R4.reuse, 0x10 ;  /* 0x0000001004057836 */ /* 0x040fe20000000000 */
[----:B------:R-:W-:Y:S01]  /*1b50*/  UMOV UR4, 0x50 ;  /* 0x0000005000047882 */ /* 0x000fe20000000000 */
[----:B------:R-:W-:Y:S01]  /*1b60*/  SHF.L.U32 R3, R3, R4, RZ ;  /* 0x0000000403037219 */ /* 0x000fe200000006ff */
[----:B------:R-:W-:Y:S01]  /*1b70*/  ULEA UR4, UR6, UR4, 0x18 ;  /* 0x0000000406047291 */ /* 0x000fe2000f8ec0ff */
[----:B------:R-:W-:Y:S01]  /*1b80*/  IMAD.SHL.U32 R4, R4, 0x20, RZ ;  /* 0x0000002004047824 */ /* 0x000fe200078e00ff */
[----:B------:R-:W-:-:S04]  /*1b90*/  SHF.L.U32 R2, R2, R5, RZ ;  /* 0x0000000502027219 */ /* 0x000fc800000006ff */
[----:B------:R-:W-:-:S05]  /*1ba0*/  LOP3.LUT R2, R2, R3, RZ, 0xfc, !PT ;  /* 0x0000000302027212 */ /* 0x000fca00078efcff */
[----:B------:R1:W-:Y:S04]  /*1bb0*/  ATOMS.OR RZ, [UR4], R2 ;  /* 0x00000002ffff798c */ /* 0x0003e8000b000004 */
[----:B------:R1:W-:Y:S01]  /*1bc0*/  STS [UR5+0x98], R4 ;  /* 0x00009804ff007988 */ /* 0x0003e20008000805 */
[----:B------:R-:W-:Y:S05]  /*1bd0*/  BRA `(.L_x_32) ;  /* 0x0000000000107947 */ /* 0x000fea0003800000 */
.L_x_31:
[----:B------:R-:W-:-:S05]  /*1be0*/  MOV R2, 0xffffffff ;  /* 0xffffffff00027802 */ /* 0x000fca0000000f00 */
[----:B------:R1:W-:Y:S02]  /*1bf0*/  STS [UR5+0x98], R2 ;  /* 0x00009802ff007988 */ /* 0x0003e40008000805 */
[----:B-1----:R-:W-:Y:S02]  /*1c00*/  MOV R2, 0x1c20 ;  /* 0x00001c2000027802 */ /* 0x002fe40000000f00 */
[----:B------:R-:W-:Y:S05]  /*1c10*/  CALL.REL.NOINC `($__internal_1_$__cuda_sm10x_tcgen05_guardrail_trap_phase_invalid_during_alloc) ;  /* 0x0000002400a87944 */ /* 0x000fea0003c00000 */
.L_x_32:
[----:B------:R-:W-:Y:S05]  /*1c20*/  WARPSYNC.ALL ;  /* 0x0000000000007948 */ /* 0x000fea0003800000 */
[----:B------:R-:W-:Y:S01]  /*1c30*/  NOP ;  /* 0x0000000000007918 */ /* 0x000fe20000000000 */
.L_x_30:
[----:B------:R-:W2:Y:S08]  /*1c40*/  S2UR UR26, SR_CgaCtaId ;  /* 0x00000000001a79c3 */ /* 0x000eb00000008800 */
[----:B------:R-:W-:Y:S01]  /*1c50*/  BAR.SYNC.DEFER_BLOCKING 0x2, 0xa0 ;  /* 0x0082800000007b1d */ /* 0x000fe20000010000 */
[C---:B-1----:R-:W-:Y:S02]  /*1c60*/  IMAD.SHL.U32 R2, R0.reuse, 0x80, RZ ;  /* 0x0000008000027824 */ /* 0x042fe400078e00ff */
[----:B------:R-:W-:-:S03]  /*1c70*/  IMAD.SHL.U32 R3, R0, 0x40, RZ ;  /* 0x0000004000037824 */ /* 0x000fc600078e00ff */
[----:B------:R-:W-:Y:S02]  /*1c80*/  UMOV UR4, 0x400 ;  /* 0x0000040000047882 */ /* 0x000fe40000000000 */
[----:B------:R-:W1:Y:S01]  /*1c90*/  S2UR UR30, SR_CTAID.Z ;  /* 0x00000000001e79c3 */ /* 0x000e620000002700 */
[----:B------:R-:W-:-:S04]  /*1ca0*/  LOP3.LUT R2, R2, 0x780, RZ, 0xc0, !PT ;  /* 0x0000078002027812 */ /* 0x000fc800078ec0ff */
[----:B------:R-:W-:-:S04]  /*1cb0*/  LOP3.LUT R3, R2, 0x3800, R3, 0xf8, !PT ;  /* 0x0000380002037812 */ /* 0x000fc800078ef803 */
[----:B------:R-:W-:Y:S01]  /*1cc0*/  LOP3.LUT R3, R3, 0x10, R0, 0xf8, !PT ;  /* 0x0000001003037812 */ /* 0x000fe200078ef800 */
[----:B--2---:R-:W-:Y:S02]  /*1cd0*/  ULEA UR26, UR26, UR4, 0x18 ;  /* 0x000000041a1a7291 */ /* 0x004fe4000f8ec0ff */
[----:B-1----:R-:W-:-:S07]  /*1ce0*/  UISETP.GT.U32.AND UP0, UPT, UR30, 0x3ff, UPT ;  /* 0x000003ff1e00788c */ /* 0x002fce000bf04070 */
[----:B------:R-:W1:Y:S02]  /*1cf0*/  LDS R67, [UR26+0x98] ;  /* 0x0000981aff437984 */ /* 0x000e640008000800 */
[----:B------:R-:W-:Y:S05]  /*1d00*/  BRA.U UP0, `(.L_x_35) ;  /* 0x0000001d00dc7547 */ /* 0x000fea000b800000 */
[----:B------:R-:W2:Y:S01]  /*1d10*/  LDCU.64 UR6, c[0x0][0x5c0] ;  /* 0x0000b800ff0677ac */ /* 0x000ea20008000a00 */
[----:B------:R-:W-:Y:S01]  /*1d20*/  VIADD R3, R3, UR26 ;  /* 0x0000001a03037c36 */ /* 0x000fe20008000000 */
[----:B------:R-:W3:Y:S01]  /*1d30*/  S2UR UR23, SR_CTAID.X ;  /* 0x00000000001779c3 */ /* 0x000ee20000002500 */
[----:B------:R-:W-:Y:S01]  /*1d40*/  IMAD.U32 R4, R0, 0x10000, RZ ;  /* 0x0001000000047824 */ /* 0x000fe200078e00ff */
[----:B------:R-:W4:Y:S01]  /*1d50*/  LDCU UR8, c[0x0][0x5d0] ;  /* 0x0000ba00ff0877ac */ /* 0x000f220008000800 */
[C---:B------:R-:W-:Y:S02]  /*1d60*/  VIADD R5, R3.reuse, 0x8460 ;  /* 0x0000846003057836 */ /* 0x040fe40000000000 */
[C---:B------:R-:W-:Y:S01]  /*1d70*/  VIADD R2, R3.reuse, 0x460 ;  /* 0x0000046003027836 */ /* 0x040fe20000000000 */
[----:B------:R-:W5:Y:S01]  /*1d80*/  LDCU UR10, c[0x0][0x374] ;  /* 0x00006e80ff0a77ac */ /* 0x000f620008000800 */
[C---:B------:R-:W-:Y:S01]  /*1d90*/  VIADD R9, R3.reuse, 0x8440 ;  /* 0x0000844003097836 */ /* 0x040fe20000000000 */
[----:B------:R-:W-:Y:S01]  /*1da0*/  SHF.R.U32.HI R72, RZ, 0x3, R5 ;  /* 0x00000003ff487819 */ /* 0x000fe20000011605 */
[----:B------:R-:W-:Y:S01]  /*1db0*/  VIADD R7, R3, 0x8420 ;  /* 0x0000842003077836 */ /* 0x000fe20000000000 */
[----:B------:R-:W1:Y:S01]  /*1dc0*/  LDCU.64 UR28, c[0x0][0x348] ;  /* 0x00006900ff1c77ac */ /* 0x000e620008000a00 */
[----:B------:R-:W-:Y:S01]  /*1dd0*/  SHF.R.U32.HI R65, RZ, 0x3, R2 ;  /* 0x00000003ff417819 */ /* 0x000fe20000011602 */
[----:B------:R-:W-:Y:S01]  /*1de0*/  IMAD.MOV.U32 R60, RZ, RZ, RZ ;  /* 0x000000ffff3c7224 */ /* 0x000fe200078e00ff */
[----:B------:R-:W-:Y:S01]  /*1df0*/  LOP3.LUT R72, R5, 0x70, R72, 0x78, !PT ;  /* 0x0000007005487812 */ /* 0x000fe200078e7848 */
[C---:B------:R-:W-:Y:S01]  /*1e00*/  VIADD R5, R3.reuse, 0x8400 ;  /* 0x0000840003057836 */ /* 0x040fe20000000000 */
[----:B------:R-:W3:Y:S01]  /*1e10*/  LDCU UR22, c[0x0][0x5cc] ;  /* 0x0000b980ff1677ac */ /* 0x000ee20008000800 */
[----:B------:R-:W-:Y:S01]  /*1e20*/  LOP3.LUT R65, R2, 0x70, R65, 0x78, !PT ;  /* 0x0000007002417812 */ /* 0x000fe200078e7841 */
[----:B------:R-:W-:Y:S01]  /*1e30*/  VIADD R2, R3, 0x420 ;  /* 0x0000042003027836 */ /* 0x000fe20000000000 */
[----:B------:R-:W-:Y:S01]  /*1e40*/  LOP3.LUT R4, R4, 0xe00000, RZ, 0xc0, !PT ;  /* 0x00e0000004047812 */ /* 0x000fe200078ec0ff */
[----:B--2---:R-:W-:Y:S01]  /*1e50*/  UIMAD.WIDE.U32 UR4, UR30, UR7, URZ ;  /* 0x000000071e0472a5 */ /* 0x004fe2000f8e00ff */
[----:B------:R-:W-:Y:S01]  /*1e60*/  SHF.R.U32.HI R66, RZ, 0x3, R5 ;  /* 0x00000003ff427819 */ /* 0x000fe20000011605 */
[----:B------:R-:W-:Y:S01]  /*1e70*/  IMAD.MOV.U32 R0, RZ, RZ, 0x1 ;  /* 0x00000001ff007424 */ /* 0x000fe200078e00ff */
[----:B------:R-:W-:Y:S01]  /*1e80*/  SHF.R.U32.HI R63, RZ, 0x3, R2 ;  /* 0x00000003ff3f7819 */ /* 0x000fe20000011602 */
[----:B------:R-:W-:Y:S01]  /*1e90*/  UIADD3 UR4, UPT, UPT, UR30, -UR5, URZ ;  /* 0x800000051e047290 */ /* 0x000fe2000fffe0ff */
[----:B------:R-:W-:Y:S01]  /*1ea0*/  LOP3.LUT R66, R5, 0x70, R66, 0x78, !PT ;  /* 0x0000007005427812 */ /* 0x000fe200078e7842 */
[C---:B------:R-:W-:Y:S01]  /*1eb0*/  VIADD R5, R3.reuse, 0x440 ;  /* 0x0000044003057836 */ /* 0x040fe20000000000 */
[----:B------:R-:W-:Y:S01]  /*1ec0*/  SHF.R.U32.HI R70, RZ, 0x3, R9 ;  /* 0x00000003ff467819 */ /* 0x000fe20000011609 */
[----:B------:R-:W-:Y:S01]  /*1ed0*/  USHF.R.U32.HI UR4, URZ, UR17, UR4 ;  /* 0x00000011ff047299 */ /* 0x000fe20008011604 */
[----:B------:R-:W-:Y:S01]  /*1ee0*/  VIADD R3, R3, 0x400 ;  /* 0x0000040003037836 */ /* 0x000fe20000000000 */
[----:B-1----:R-:W-:Y:S01]  /*1ef0*/  UIADD3 UR34, UP1, UPT, UR28, 0x140, URZ ;  /* 0x000001401c227890 */ /* 0x002fe2000ff3e0ff */
[----:B------:R-:W-:Y:S01]  /*1f00*/  SHF.R.U32.HI R68, RZ, 0x3, R7 ;  /* 0x00000003ff447819 */ /* 0x000fe20000011607 */
[----:B------:R-:W-:Y:S01]  /*1f10*/  UIADD3 UR4, UPT, UPT, UR5, UR4, URZ ;  /* 0x0000000405047290 */ /* 0x000fe2000fffe0ff */
[----:B------:R-:W-:Y:S01]  /*1f20*/  SHF.R.U32.HI R64, RZ, 0x3, R5 ;  /* 0x00000003ff407819 */ /* 0x000fe20000011605 */
[----:B------:R-:W-:Y:S01]  /*1f30*/  UIADD3 UR32, UP0, UPT, UR28, 0x1c0, URZ ;  /* 0x000001c01c207890 */ /* 0x000fe2000ff1e0ff */
[----:B------:R-:W-:Y:S01]  /*1f40*/  SHF.R.U32.HI R62, RZ, 0x3, R3 ;  /* 0x00000003ff3e7819 */ /* 0x000fe20000011603 */
[----:B------:R-:W-:Y:S01]  /*1f50*/  USHF.R.U32.HI UR4, URZ, UR16, UR4 ;  /* 0x00000010ff047299 */ /* 0x000fe20008011604 */
[----:B------:R-:W-:Y:S01]  /*1f60*/  LOP3.LUT R63, R2, 0x70, R63, 0x78, !PT ;  /* 0x00000070023f7812 */ /* 0x000fe200078e783f */
[----:B------:R-:W-:Y:S01]  /*1f70*/  UIADD3.X UR35, UPT, UPT, URZ, UR29, URZ, UP1, !UPT ;  /* 0x0000001dff237290 */ /* 0x000fe20008ffe4ff */
[----:B------:R-:W-:Y:S01]  /*1f80*/  LOP3.LUT R70, R9, 0x70, R70, 0x78, !PT ;  /* 0x0000007009467812 */ /* 0x000fe200078e7846 */
[----:B------:R-:W-:Y:S01]  /*1f90*/  UIADD3 UR4, UPT, UPT, -UR4, URZ, URZ ;  /* 0x000000ff04047290 */ /* 0x000fe2000fffe1ff */
[----:B------:R-:W-:Y:S01]  /*1fa0*/  LOP3.LUT R68, R7, 0x70, R68, 0x78, !PT ;  /* 0x0000007007447812 */ /* 0x000fe200078e7844 */
[----:B------:R-:W-:Y:S01]  /*1fb0*/  UIADD3.X UR33, UPT, UPT, URZ, UR29, URZ, UP0, !UPT ;  /* 0x0000001dff217290 */ /* 0x000fe200087fe4ff */
[----:B------:R-:W-:Y:S01]  /*1fc0*/  LOP3.LUT R64, R5, 0x70, R64, 0x78, !PT ;  /* 0x0000007005407812 */ /* 0x000fe200078e7840 */
[----:B------:R-:W-:Y:S01]  /*1fd0*/  UIMAD UR6, UR6, UR4, UR30 ;  /* 0x00000004060672a4 */ /* 0x000fe2000f8e021e */
[----:B------:R-:W-:Y:S01]  /*1fe0*/  LOP3.LUT R62, R3, 0x70, R62, 0x78, !PT ;  /* 0x00000070033e7812 */ /* 0x000fe200078e783e */
[----:B---3--:R-:W-:Y:S01]  /*1ff0*/  USHF.L.U32 UR23, UR23, 0x6, URZ ;  /* 0x0000000617177899 */ /* 0x008fe200080006ff */
[----:B------:R-:W-:Y:S01]  /*2000*/  IMAD.MOV.U32 R2, RZ, RZ, RZ ;  /* 0x000000ffff027224 */ /* 0x000fe200078e00ff */
[----:B----4-:R-:W-:Y:S01]  /*2010*/  UIMAD.WIDE.U32 UR8, UR6, UR8, URZ ;  /* 0x00000008060872a5 */ /* 0x010fe2000f8e00ff */
[----:B------:R-:W-:Y:S01]  /*2020*/  IMAD.IADD R61, R67, 0x1, R4 ;  /* 0x00000001433d7824 */ /* 0x000fe200078e0204 */
[----:B------:R-:W1:Y:S01]  /*2030*/  LDCU UR11, c[0x0][0x5d0] ;  /* 0x0000ba00ff0b77ac */ /* 0x000e620008000800 */
[----:B------:R-:W2:Y:S01]  /*2040*/  LDCU.64 UR4, c[0x0][0x5d8] ;  /* 0x0000bb00ff0477ac */ /* 0x000ea20008000a00 */
[----:B------:R-:W-:Y:S01]  /*2050*/  UIADD3 UR7, UPT, UPT, UR6, -UR9, URZ ;  /* 0x8000000906077290 */ /* 0x000fe2000fffe0ff */
[----:B------:R-:W3:Y:S03]  /*2060*/  LDCU UR27, c[0x0][0x5e4] ;  /* 0x0000bc80ff1b77ac */ /* 0x000ee60008000800 */
[----:B------:R-:W-:Y:S01]  /*2070*/  USHF.R.U32.HI UR7, URZ, UR15, UR7 ;  /* 0x0000000fff077299 */ /* 0x000fe20008011607 */
[----:B------:R-:W4:Y:S03]  /*2080*/  LDCU.64 UR24, c[0x0][0x5c0] ;  /* 0x0000b800ff1877ac */ /* 0x000f260008000a00 */
[----:B------:R-:W-:Y:S01]  /*2090*/  UIADD3 UR7, UPT, UPT, UR9, UR7, URZ ;  /* 0x0000000709077290 */ /* 0x000fe2000fffe0ff */
[----:B------:R-:W1:Y:S03]  /*20a0*/  LDCU.64 UR18, c[0x0][0x5d8] ;  /* 0x0000bb00ff1277ac */ /* 0x000e660008000a00 */
[----:B------:R-:W-:-:S02]  /*20b0*/  USHF.R.U32.HI UR20, URZ, UR14, UR7 ;  /* 0x0000000eff147299 */ /* 0x000fc40008011607 */
[----:B------:R-:W-:Y:S02]  /*20c0*/  ULOP3.LUT UR23, UR23, 0x40, URZ, 0xc0, !UPT ;  /* 0x0000004017177892 */ /* 0x000fe4000f8ec0ff */
[----:B--2---:R-:W-:Y:S01]  /*20d0*/  UIMAD.WIDE.U32 UR8, UR20, UR5, URZ ;  /* 0x00000005140872a5 */ /* 0x004fe2000f8e00ff */
[----:B------:R-:W-:-:S06]  /*20e0*/  UMOV UR28, URZ ;  /* 0x000000ff001c7c82 */ /* 0x000fcc0008000000 */
[----:B------:R-:W-:Y:S02]  /*20f0*/  UMOV UR7, UR9 ;  /* 0x0000000900077c82 */ /* 0x000fe40008000000 */
[----:B------:R-:W-:Y:S02]  /*2100*/  UIADD3 UR5, UPT, UPT, UR20, -UR7, URZ ;  /* 0x8000000714057290 */ /* 0x000fe4000fffe0ff */
[----:B------:R-:W5:Y:S01]  /*2110*/  LDCU UR9, c[0x0][0x370] ;  /* 0x00006e00ff0977ac */ /* 0x000f620008000800 */
[----:B------:R-:W2:Y:S01]  /*2120*/  LDCU UR8, c[0x0][0x378] ;  /* 0x00006f00ff0877ac */ /* 0x000ea20008000800 */
[----:B------:R-:W-:-:S04]  /*2130*/  USHF.R.U32.HI UR5, URZ, UR13, UR5 ;  /* 0x0000000dff057299 */ /* 0x000fc80008011605 */
[----:B------:R-:W-:Y:S01]  /*2140*/  UIADD3 UR5, UPT, UPT, UR7, UR5, URZ ;  /* 0x0000000507057290 */ /* 0x000fe2000fffe0ff */
[----:B------:R-:W1:Y:S03]  /*2150*/  LDCU UR7, c[0x0][0x5cc] ;  /* 0x0000b980ff0777ac */ /* 0x000e660008000800 */
[----:B------:R-:W-:Y:S02]  /*2160*/  USHF.R.U32.HI UR5, URZ, UR12, UR5 ;  /* 0x0000000cff057299 */ /* 0x000fe40008011605 */
[----:B-----5:R-:W-:Y:S02]  /*2170*/  UIMAD UR9, UR10, UR9, URZ ;  /* 0x000000090a0972a4 */ /* 0x020fe4000f8e02ff */
[----:B------:R-:W-:Y:S02]  /*2180*/  UIADD3 UR5, UPT, UPT, -UR5, URZ, URZ ;  /* 0x000000ff05057290 */ /* 0x000fe4000fffe1ff */
[----:B--2---:R-:W-:-:S02]  /*2190*/  UIMAD UR8, UR9, UR8, URZ ;  /* 0x00000008090872a4 */ /* 0x004fc4000f8e02ff */
[----:B------:R-:W-:Y:S02]  /*21a0*/  UIMAD UR5, UR4, UR5, UR20 ;  /* 0x00000005040572a4 */ /* 0x000fe4000f8e0214 */
[----:B------:R-:W-:Y:S02]  /*21b0*/  ULEA.HI UR29, UR8, UR8, URZ, 0x1 ;  /* 0x00000008081d7291 */ /* 0x000fe4000f8f08ff */
[----:B------:R-:W-:Y:S02]  /*21c0*/  UIADD3 UR20, UPT, UPT, -UR20, URZ, URZ ;  /* 0x000000ff14147290 */ /* 0x000fe4000fffe1ff */
[----:B------:R-:W-:Y:S02]  /*21d0*/  UIADD3 UR4, UPT, UPT, UR26, 0x8400, URZ ;  /* 0x000084001a047890 */ /* 0x000fe4000fffe0ff */
[----:B------:R-:W-:Y:S02]  /*21e0*/  USHF.R.S32.HI UR29, URZ, 0x1, UR29 ;  /* 0x00000001ff1d7899 */ /* 0x000fe4000801141d */
[----:B-1-34-:R-:W-:-:S12]  /*21f0*/  UIMAD UR22, UR22, UR20, UR6 ;  /* 0x00000014161672a4 */ /* 0x01afd8000f8e0206 */
.L_x_38:
[----:B------:R-:W-:Y:S01]  /*2200*/  LEA R3, R2, UR26, 0x3 ;  /* 0x0000001a02037c11 */ /* 0x000fe2000f8e18ff */
[----:B-1----:R-:W-:Y:S02]  /*2210*/  IMAD.U32 R6, R60, -0x80000000, RZ ;  /* 0x800000003c067824 */ /* 0x002fe400078e00ff */
[----:B------:R-:W-:Y:S02]  /*2220*/  IMAD R4, R2, 0x100000, R61 ;  /* 0x0010000002047824 */ /* 0x000fe400078e023d */
[----:B------:R-:W1:Y:S03]  /*2230*/  SYNCS.PHASECHK.TRANS64.TRYWAIT P0, [R3+URZ+0x70], R6 ;  /* 0x00007006030075a7 */ /* 0x000e6600080011ff */
[----:B------:R-:W-:Y:S01]  /*2240*/  R2UR UR6, R4 ;  /* 0x00000000040672ca */ /* 0x000fe200000e0000 */
[----:B-1----:R-:W-:-:S14]  /*2250*/  @!P0 BRA `(.L_x_36) ;  /* 0x0000001c00f48947 */ /* 0x002fdc0003800000 */
.L_x_52:
[----:B------:R-:W2:Y:S01]  /*2260*/  LDTM.16dp256bit.x8 R16, tmem[UR6+0x40] ;  /* 0x00004006001079ee */ /* 0x000ea200081a0000 */
[----:B------:R-:W-:Y:S01]  /*2270*/  UIADD3 UR9, UPT, UPT, UR28, UR28, URZ ;  /* 0x0000001c1c097290 */ /* 0x000fe2000fffe0ff */
[----:B------:R-:W-:Y:S02]  /*2280*/  R2UR UR6, R4 ;  /* 0x00000000040672ca */ /* 0x000fe400000e0000 */
[----:B------:R-:W-:Y:S01]  /*2290*/  MOV R87, RZ ;  /* 0x000000ff00577202 */ /* 0x000fe20000000f00 */
[----:B------:R-:W-:Y:S01]  /*22a0*/  USHF.R.S32.HI UR8, URZ, 0x1f, UR9 ;  /* 0x0000001fff087899 */ /* 0x000fe20008011409 */
[----:B------:R-:W-:-:S03]  /*22b0*/  ISETP.NE.AND P0, PT, R69, RZ, PT ;  /* 0x000000ff4500720c */ /* 0x000fc60003f05270 */
[----:B------:R-:W-:-:S04]  /*22c0*/  ULEA.HI UR20, UR8, UR9, URZ, 0x2 ;  /* 0x0000000908147291 */ /* 0x000fc8000f8f10ff */
[----:B------:R-:W-:-:S04]  /*22d0*/  ULOP3.LUT UR20, UR20, 0xfffffffc, URZ, 0xc0, !UPT ;  /* 0xfffffffc14147892 */ /* 0x000fc8000f8ec0ff */
[----:B------:R-:W-:Y:S02]  /*22e0*/  UIADD3 UR20, UPT, UPT, UR9, -UR20, URZ ;  /* 0x8000001409147290 */ /* 0x000fe4000fffe0ff */
[----:B------:R-:W-:-:S04]  /*22f0*/  ULOP3.LUT UR9, UR9, 0x1, URZ, 0xfc, !UPT ;  /* 0x0000000109097892 */ /* 0x000fc8000f8efcff */
[----:B------:R-:W-:Y:S01]  /*2300*/  MOV R85, UR20 ;  /* 0x0000001400557c02 */ /* 0x000fe20008000f00 */
[----:B--2---:R-:W-:Y:S01]  /*2310*/  FMUL R33, R33, UR27 ;  /* 0x0000001b21217c20 */ /* 0x004fe20008400000 */
[----:B------:R-:W-:Y:S01]  /*2320*/  FMUL R35, R35, UR27 ;  /* 0x0000001b23237c20 */ /* 0x000fe20008400000 */
[----:B------:R-:W-:Y:S01]  /*2330*/  FMUL R37, R37, UR27 ;  /* 0x0000001b25257c20 */ /* 0x000fe20008400000 */
[----:B------:R-:W-:Y:S01]  /*2340*/  FMUL R36, R36, UR27 ;  /* 0x0000001b24247c20 */ /* 0x000fe20008400000 */
[----:B------:R-:W-:Y:S01]  /*2350*/  FMUL R34, R34, UR27 ;  /* 0x0000001b22227c20 */ /* 0x000fe20008400000 */
[----:B------:R-:W-:Y:S01]  /*2360*/  FMUL R21, R21, UR27 ;  /* 0x0000001b15157c20 */ /* 0x000fe20008400000 */
[----:B------:R-:W-:Y:S01]  /*2370*/  FMUL R23, R23, UR27 ;  /* 0x0000001b17177c20 */ /* 0x000fe20008400000 */
[----:B------:R-:W-:Y:S01]  /*2380*/  FMUL R22, R22, UR27 ;  /* 0x0000001b16167c20 */ /* 0x000fe20008400000 */
[----:B------:R-:W-:Y:S01]  /*2390*/  FMUL R10, R33, -1.4426950216293334961 ;  /* 0xbfb8aa3b210a7820 */ /* 0x000fe20000400000 */
[----:B------:R-:W-:Y:S01]  /*23a0*/  FMUL R32, R32, UR27 ;  /* 0x0000001b20207c20 */ /* 0x000fe20008400000 */
[----:B-1----:R-:W-:Y:S01]  /*23b0*/  FMUL R7, R35, -1.4426950216293334961 ;  /* 0xbfb8aa3b23077820 */ /* 0x002fe20000400000 */
[----:B------:R-:W-:Y:S01]  /*23c0*/  FMUL R25, R25, UR27 ;  /* 0x0000001b19197c20 */ /* 0x000fe20008400000 */
        /* <DEDUP_REMOVED lines=32> */
[----:B------:R-:W1:Y:S01]  /*25d0*/  MUFU.EX2 R10, R10 ;  /* 0x0000000a000a7308 */ /* 0x000e620000000800 */
[----:B------:R-:W-:Y:S01]  /*25e0*/  LEA R86, R85, R63, 0xd ;  /* 0x0000003f55567211 */ /* 0x000fe200078e68ff */
[----:B------:R-:W-:Y:S01]  /*25f0*/  FMUL R39, R39, UR27 ;  /* 0x0000001b27277c20 */ /* 0x000fe20008400000 */
[----:B------:R-:W-:Y:S01]  /*2600*/  FMUL R40, R40, UR27 ;  /* 0x0000001b28287c20 */ /* 0x000fe20008400000 */
[----:B------:R-:W-:Y:S01]  /*2610*/  FMUL R38, R38, UR27 ;  /* 0x0000001b26267c20 */ /* 0x000fe20008400000 */
[----:B------:R-:W-:Y:S01]  /*2620*/  MOV R86, R86 ;  /* 0x0000005600567202 */ /* 0x000fe20000000f00 */
[----:B------:R-:W-:Y:S01]  /*2630*/  FMUL R41, R41, UR27 ;  /* 0x0000001b29297c20 */ /* 0x000fe20008400000 */
[----:B------:R-:W-:Y:S01]  /*2640*/  FMUL R42, R42, UR27 ;  /* 0x0000001b2a2a7c20 */ /* 0x000fe20008400000 */
[----:B------:R-:W2:Y:S01]  /*2650*/  MUFU.EX2 R7, R7 ;  /* 0x0000000700077308 */ /* 0x000ea20000000800 */
[----:B------:R-:W-:Y:S01]  /*2660*/  FMUL R46, R46, UR27 ;  /* 0x0000001b2e2e7c20 */ /* 0x000fe20008400000 */
[----:B------:R-:W-:-:S04]  /*2670*/  ULEA.HI UR8, UR8, UR9, URZ, 0x2 ;  /* 0x0000000908087291 */ /* 0x000fc8000f8f10ff */
[----:B------:R-:W-:Y:S02]  /*2680*/  ULOP3.LUT UR8, UR8, 0xfffffffc, URZ, 0xc0, !UPT ;  /* 0xfffffffc08087892 */ /* 0x000fe4000f8ec0ff */
[----:B------:R-:W3:Y:S01]  /*2690*/  MUFU.EX2 R8, R8 ;  /* 0x0000000800087308 */ /* 0x000ee20000000800 */
[----:B-1----:R-:W-:Y:S01]  /*26a0*/  FADD R94, R10, 1 ;  /* 0x3f8000000a5e7421 */ /* 0x002fe20000000000 */
[----:B------:R-:W-:-:S06]  /*26b0*/  UIADD3 UR8, UPT, UPT, UR9, -UR8, URZ ;  /* 0x8000000809087290 */ /* 0x000fcc000fffe0ff */
[----:B------:R-:W1:Y:S01]  /*26c0*/  MUFU.EX2 R51, R51 ;  /* 0x0000003300337308 */ /* 0x000e620000000800 */
[----:B--2---:R-:W-:-:S07]  /*26d0*/  FADD R10, R7, 1 ;  /* 0x3f800000070a7421 */ /* 0x004fce0000000000 */
[----:B------:R-:W2:Y:S01]  /*26e0*/  MUFU.EX2 R11, R11 ;  /* 0x0000000b000b7308 */ /* 0x000ea20000000800 */
[----:B---3--:R-:W-:-:S07]  /*26f0*/  FADD R8, R8, 1 ;  /* 0x3f80000008087421 */ /* 0x008fce0000000000 */
[----:B------:R-:W3:Y:S01]  /*2700*/  MUFU.EX2 R6, R6 ;  /* 0x0000000600067308 */ /* 0x000ee20000000800 */
[----:B-1----:R-:W-:Y:S01]  /*2710*/  FADD R7, R51, 1 ;  /* 0x3f80000033077421 */ /* 0x002fe20000000000 */
[----:B------:R-:W-:-:S06]  /*2720*/  F2FP.BF16.F32.PACK_AB R51, R23, R22 ;  /* 0x000000161733723e */ /* 0x000fcc00000010ff */
[----:B------:R-:W1:Y:S01]  /*2730*/  MUFU.EX2 R9, R9 ;  /* 0x0000000900097308 */ /* 0x000e620000000800 */
[----:B--2---:R-:W-:-:S07]  /*2740*/  FADD R11, R11, 1 ;  /* 0x3f8000000b0b7421 */ /* 0x004fce0000000000 */
[----:B------:R-:W2:Y:S01]  /*2750*/  MUFU.EX2 R5, R5 ;  /* 0x0000000500057308 */ /* 0x000ea20000000800 */
[----:B---3--:R-:W-:-:S07]  /*2760*/  FADD R6, R6, 1 ;  /* 0x3f80000006067421 */ /* 0x008fce0000000000 */
[----:B------:R-:W3:Y:S01]  /*2770*/  MUFU.EX2 R52, R52 ;  /* 0x0000003400347308 */ /* 0x000ee20000000800 */
[----:B-1----:R-:W-:-:S07]  /*2780*/  FADD R4, R9, 1 ;  /* 0x3f80000009047421 */ /* 0x002fce0000000000 */
        /* <DEDUP_REMOVED lines=26> */
[----:B------:R-:W2:Y:S01]  /*2930*/  MUFU.RCP R7, R7 ;  /* 0x0000000700077308 */ /* 0x000ea20000001000 */
[----:B---3--:R-:W-:-:S07]  /*2940*/  FADD R57, R57, 1 ;  /* 0x3f80000039397421 */ /* 0x008fce0000000000 */
[----:B------:R-:W3:Y:S01]  /*2950*/  MUFU.RCP R8, R8 ;  /* 0x0000000800087308 */ /* 0x000ee20000001000 */
[----:B-1----:R-:W-:-:S07]  /*2960*/  FADD R50, R50, 1 ;  /* 0x3f80000032327421 */ /* 0x002fce0000000000 */
[----:B------:R-:W1:Y:S01]  /*2970*/  MUFU.RCP R89, R52 ;  /* 0x0000003400597308 */ /* 0x000e620000001000 */
[----:B--2---:R-:W-:-:S07]  /*2980*/  FMUL R88, R36, R7 ;  /* 0x0000000724587220 */ /* 0x004fce0000400000 */
[----:B------:R-:W2:Y:S01]  /*2990*/  MUFU.RCP R94, R94 ;  /* 0x0000005e005e7308 */ /* 0x000ea20000001000 */
[----:B---3--:R-:W-:-:S07]  /*29a0*/  FMUL R95, R37, R8 ;  /* 0x00000008255f7220 */ /* 0x008fce0000400000 */
[----:B------:R-:W3:Y:S01]  /*29b0*/  MUFU.RCP R11, R11 ;  /* 0x0000000b000b7308 */ /* 0x000ee20000001000 */
[----:B-1----:R-:W-:Y:S01]  /*29c0*/  FMUL R89, R32, R89 ;  /* 0x0000005920597220 */ /* 0x002fe20000400000 */
[----:B------:R-:W-:-:S06]  /*29d0*/  F2FP.BF16.F32.PACK_AB R52, R25, R24 ;  /* 0x000000181934723e */ /* 0x000fcc00000010ff */
[----:B------:R-:W1:Y:S01]  /*29e0*/  MUFU.RCP R10, R10 ;  /* 0x0000000a000a7308 */ /* 0x000e620000001000 */
[----:B--2---:R-:W-:-:S07]  /*29f0*/  FMUL R94, R33, R94 ;  /* 0x0000005e215e7220 */ /* 0x004fce0000400000 */
[----:B------:R2:W4:Y:S01]  /*2a00*/  MUFU.RCP R83, R56 ;  /* 0x0000003800537308 */ /* 0x0005220000001000 */
[----:B---3--:R-:W-:-:S07]  /*2a10*/  FMUL R92, R34, R11 ;  /* 0x0000000b225c7220 */ /* 0x008fce0000400000 */
[----:B------:R-:W3:Y:S01]  /*2a20*/  MUFU.RCP R84, R15 ;  /* 0x0000000f00547308 */ /* 0x000ee20000001000 */
[----:B-1----:R-:W-:-:S07]  /*2a30*/  FMUL R91, R35, R10 ;  /* 0x0000000a235b7220 */ /* 0x002fce0000400000 */
[----:B------:R-:W1:Y:S01]  /*2a40*/  MUFU.RCP R81, R55 ;  /* 0x0000003700517308 */ /* 0x000e620000001000 */
[----:B--2---:R-:W-:Y:S01]  /*2a50*/  F2FP.BF16.F32.PACK_AB R56, R33, R32 ;  /* 0x000000202138723e */ /* 0x004fe200000010ff */
[----:B----4-:R-:W-:-:S06]  /*2a60*/  FMUL R83, R24, R83 ;  /* 0x0000005318537220 */ /* 0x010fcc0000400000 */
[----:B------:R-:W2:Y:S01]  /*2a70*/  MUFU.RCP R82, R14 ;  /* 0x0000000e00527308 */ /* 0x000ea20000001000 */
[----:B---3--:R-:W-:-:S07]  /*2a80*/  FMUL R84, R25, R84 ;  /* 0x0000005419547220 */ /* 0x008fce0000400000 */
[----:B------:R-:W3:Y:S01]  /*2a90*/  MUFU.RCP R79, R54 ;  /* 0x00000036004f7308 */ /* 0x000ee20000001000 */
[----:B-1----:R-:W-:Y:S01]  /*2aa0*/  FMUL R81, R26, R81 ;  /* 0x000000511a517220 */ /* 0x002fe20000400000 */
[----:B------:R-:W-:-:S06]  /*2ab0*/  F2FP.BF16.F32.PACK_AB R55, R31, R30 ;  /* 0x0000001e1f37723e */ /* 0x000fcc00000010ff */
[----:B------:R1:W4:Y:S01]  /*2ac0*/  MUFU.RCP R80, R13 ;  /* 0x0000000d00507308 */ /* 0x0003220000001000 */
[----:B--2---:R-:W-:-:S07]  /*2ad0*/  FMUL R82, R27, R82 ;  /* 0x000000521b527220 */ /* 0x004fce0000400000 */
[----:B------:R2:W5:Y:S01]  /*2ae0*/  MUFU.RCP R77, R53 ;  /* 0x00000035004d7308 */ /* 0x0005620000001000 */
[----:B---3--:R-:W-:Y:S01]  /*2af0*/  FMUL R79, R28, R79 ;  /* 0x0000004f1c4f7220 */ /* 0x008fe20000400000 */
[----:B------:R-:W-:-:S06]  /*2b00*/  F2FP.BF16.F32.PACK_AB R54, R29, R28 ;  /* 0x0000001c1d36723e */ /* 0x000fcc00000010ff */
[----:B------:R3:W3:Y:S01]  /*2b10*/  MUFU.RCP R78, R12 ;  /* 0x0000000c004e7308 */ /* 0x0006e20000001000 */
[----:B-1----:R-:W-:Y:S02]  /*2b20*/  HFMA2 R13, -RZ, RZ, 0, 0 ;  /* 0x00000000ff0d7431 */ /* 0x002fe400000001ff */
[----:B----4-:R-:W-:-:S05]  /*2b30*/  FMUL R80, R29, R80 ;  /* 0x000000501d507220 */ /* 0x010fca0000400000 */
[----:B------:R1:W4:Y:S01]  /*2b40*/  MUFU.RCP R75, R58 ;  /* 0x0000003a004b7308 */ /* 0x0003220000001000 */
[----:B--2---:R-:W-:Y:S01]  /*2b50*/  F2FP.BF16.F32.PACK_AB R53, R27, R26 ;  /* 0x0000001a1b35723e */ /* 0x004fe200000010ff */
[----:B-----5:R-:W-:-:S06]  /*2b60*/  FMUL R77, R30, R77 ;  /* 0x0000004d1e4d7220 */ /* 0x020fcc0000400000 */
[----:B------:R-:W2:Y:S01]  /*2b70*/  MUFU.RCP R76, R49 ;  /* 0x00000031004c7308 */ /* 0x000ea20000001000 */
[----:B---3--:R-:W-:Y:S01]  /*2b80*/  LEA R12, R85, R62, 0xd ;  /* 0x0000003e550c7211 */ /* 0x008fe200078e68ff */
[----:B------:R-:W-:-:S03]  /*2b90*/  FMUL R78, R31, R78 ;  /* 0x0000004e1f4e7220 */ /* 0x000fc60000400000 */
[----:B------:R-:W-:-:S03]  /*2ba0*/  MOV R93, R12 ;  /* 0x0000000c005d7202 */ /* 0x000fc60000000f00 */
[----:B------:R3:W5:Y:S01]  /*2bb0*/  MUFU.RCP R73, R57 ;  /* 0x0000003900497308 */ /* 0x0007620000001000 */
[----:B-1----:R-:W-:Y:S01]  /*2bc0*/  F2FP.BF16.F32.PACK_AB R58, R37, R36 ;  /* 0x00000024253a723e */ /* 0x002fe200000010ff */
[----:B----4-:R-:W-:-:S06]  /*2bd0*/  FMUL R75, R16, R75 ;  /* 0x0000004b104b7220 */ /* 0x010fcc0000400000 */
[----:B------:R1:W4:Y:S01]  /*2be0*/  MUFU.RCP R74, R48 ;  /* 0x00000030004a7308 */ /* 0x0003220000001000 */
[----:B--2---:R-:W-:Y:S01]  /*2bf0*/  FMUL R76, R17, R76 ;  /* 0x0000004c114c7220 */ /* 0x004fe20000400000 */
[----:B------:R-:W-:-:S06]  /*2c00*/  F2FP.BF16.F32.PACK_AB R49, R19, R18 ;  /* 0x000000121331723e */ /* 0x000fcc00000010ff */
[----:B------:R-:W2:Y:S01]  /*2c10*/  MUFU.RCP R59, R50 ;  /* 0x00000032003b7308 */ /* 0x000ea20000001000 */
[----:B---3--:R-:W-:Y:S01]  /*2c20*/  F2FP.BF16.F32.PACK_AB R57, R35, R34 ;  /* 0x000000222339723e */ /* 0x008fe200000010ff */
[----:B-----5:R-:W-:-:S06]  /*2c30*/  FMUL R73, R18, R73 ;  /* 0x0000004912497220 */ /* 0x020fcc0000400000 */
[----:B------:R-:W3:Y:S01]  /*2c40*/  MUFU.RCP R6, R6 ;  /* 0x0000000600067308 */ /* 0x000ee20000001000 */
[----:B-1----:R-:W-:Y:S01]  /*2c50*/  F2FP.BF16.F32.PACK_AB R48, R17, R16 ;  /* 0x000000101130723e */ /* 0x002fe200000010ff */
[----:B----4-:R-:W-:-:S06]  /*2c60*/  FMUL R74, R19, R74 ;  /* 0x0000004a134a7220 */ /* 0x010fcc0000400000 */
[----:B------:R-:W1:Y:S01]  /*2c70*/  MUFU.RCP R4, R4 ;  /* 0x0000000400047308 */ /* 0x000e620000001000 */
[----:B--2---:R-:W-:Y:S01]  /*2c80*/  FMUL R59, R20, R59 ;  /* 0x0000003b143b7220 */ /* 0x004fe20000400000 */
[----:B------:R-:W-:-:S06]  /*2c90*/  F2FP.BF16.F32.PACK_AB R50, R21, R20 ;  /* 0x000000141532723e */ /* 0x000fcc00000010ff */
[----:B------:R-:W2:Y:S01]  /*2ca0*/  MUFU.RCP R5, R5 ;  /* 0x0000000500057308 */ /* 0x000ea20000001000 */
[----:B---3--:R-:W-:Y:S01]  /*2cb0*/  FMUL R71, R21, R6 ;  /* 0x0000000615477220 */ /* 0x008fe20000400000 */
[----:B-1----:R-:W-:Y:S01]  /*2cc0*/  FMUL R37, R23, R4 ;  /* 0x0000000417257220 */ /* 0x002fe20000400000 */
[----:B--2---:R-:W-:Y:S02]  /*2cd0*/  FMUL R36, R22, R5 ;  /* 0x0000000516247220 */ /* 0x004fe40000400000 */
[----:B------:R-:W1:Y:S02]  /*2ce0*/  LDTM.16dp256bit.x8 R4, tmem[UR6] ;  /* 0x00000006000479ee */ /* 0x000e6400081a0000 */
[----:B-1----:R-:W-:Y:S01]  /*2cf0*/  FMUL R87, R21, UR27 ;  /* 0x0000001b15577c20 */ /* 0x002fe20008400000 */
[----:B------:R-:W-:Y:S01]  /*2d00*/  FMUL R90, R20, UR27 ;  /* 0x0000001b145a7c20 */ /* 0x000fe20008400000 */
[----:B------:R-:W-:Y:S01]  /*2d10*/  FMUL R96, R25, UR27 ;  /* 0x0000001b19607c20 */ /* 0x000fe20008400000 */
[----:B------:R-:W-:Y:S01]  /*2d20*/  FMUL R25, R7, UR27 ;  /* 0x0000001b07197c20 */ /* 0x000fe20008400000 */
[----:B------:R-:W-:Y:S01]  /*2d30*/  FMUL R21, R87, R94 ;  /* 0x0000005e57157220 */ /* 0x000fe20000400000 */
[----:B------:R-:W-:Y:S01]  /*2d40*/  FMUL R20, R90, R89 ;  /* 0x000000595a147220 */ /* 0x000fe20000400000 */
[----:B------:R-:W-:Y:S01]  /*2d50*/  FMUL R89, R22, UR27 ;  /* 0x0000001b16597c20 */ /* 0x000fe20008400000 */
[----:B------:R-:W-:Y:S01]  /*2d60*/  FMUL R94, R23, UR27 ;  /* 0x0000001b175e7c20 */ /* 0x000fe20008400000 */
[----:B------:R-:W-:Y:S01]  /*2d70*/  FMUL R95, R96, R95 ;  /* 0x0000005f605f7220 */ /* 0x000fe20000400000 */
[----:B------:R-:W-:Y:S01]  /*2d80*/  FMUL R23, R5, UR27 ;  /* 0x0000001b05177c20 */ /* 0x000fe20008400000 */
[----:B------:R-:W-:Y:S01]  /*2d90*/  F2FP.BF16.F32.PACK_AB R20, R21, R20 ;  /* 0x000000141514723e */ /* 0x000fe200000010ff */
[----:B------:R-:W-:Y:S01]  /*2da0*/  FMUL R21, R89, R92 ;  /* 0x0000005c59157220 */ /* 0x000fe20000400000 */
[----:B------:R-:W-:Y:S01]  /*2db0*/  FMUL R22, R94, R91 ;  /* 0x0000005b5e167220 */ /* 0x000fe20000400000 */
[----:B------:R-:W-:Y:S01]  /*2dc0*/  FMUL R91, R24, UR27 ;  /* 0x0000001b185b7c20 */ /* 0x000fe20008400000 */
[----:B------:R-:W-:Y:S01]  /*2dd0*/  FMUL R24, R4, UR27 ;  /* 0x0000001b04187c20 */ /* 0x000fe20008400000 */
[----:B------:R-:W-:Y:S01]  /*2de0*/  FMUL R92, R9, UR27 ;  /* 0x0000001b095c7c20 */ /* 0x000fe20008400000 */
[----:B------:R-:W-:Y:S01]  /*2df0*/  FMUL R98, R11, UR27 ;  /* 0x0000001b0b627c20 */ /* 0x000fe20008400000 */
[----:B------:R-:W-:Y:S01]  /*2e00*/  F2FP.BF16.F32.PACK_AB R21, R22, R21 ;  /* 0x000000151615723e */ /* 0x000fe200000010ff */
[----:B------:R-:W-:Y:S01]  /*2e10*/  FMUL R22, R91, R88 ;  /* 0x000000585b167220 */ /* 0x000fe20000400000 */
[----:B------:R-:W-:Y:S01]  /*2e20*/  FMUL R88, R6, UR27 ;  /* 0x0000001b06587c20 */ /* 0x000fe20008400000 */
[----:B------:R-:W-:Y:S01]  /*2e30*/  FMUL R97, R10, UR27 ;  /* 0x0000001b0a617c20 */ /* 0x000fe20008400000 */
[----:B------:R-:W-:Y:S01]  /*2e40*/  F2FP.BF16.F32.PACK_AB R4, R23, R24 ;  /* 0x000000181704723e */ /* 0x000fe200000010ff */
        /* <DEDUP_REMOVED lines=9> */
[----:B------:R-:W-:Y:S01]  /*2ee0*/  FMUL R17, R17, UR27 ;  /* 0x0000001b11117c20 */ /* 0x000fe20008400000 */
[----:B------:R-:W-:Y:S01]  /*2ef0*/  FMUL R16, R16, UR27 ;  /* 0x0000001b10107c20 */ /* 0x000fe20008400000 */
[----:B------:R-:W-:Y:S01]  /*2f00*/  FMUL R19, R19, UR27 ;  /* 0x0000001b13137c20 */ /* 0x000fe20008400000 */
[----:B------:R1:W-:Y:S01]  /*2f10*/  STSM.16.M88.4 [R93], R4 ;  /* 0x000000045d007844 */ /* 0x0003e20000000200 */
[----:B------:R-:W-:Y:S01]  /*2f20*/  FMUL R18, R18, UR27 ;  /* 0x0000001b12127c20 */ /* 0x000fe20008400000 */
        /* <DEDUP_REMOVED lines=15> */
[----:B------:R-:W-:Y:S01]  /*3020*/  FMUL R12, R12, R83 ;  /* 0x000000530c0c7220 */ /* 0x000fe20000400000 */
[----:B------:R-:W-:Y:S01]  /*3030*/  FMUL R13, R13, R84 ;  /* 0x000000540d0d7220 */ /* 0x000fe20000400000 */
[----:B------:R-:W-:Y:S01]  /*3040*/  FMUL R84, R46, -1.4426950216293334961 ;  /* 0xbfb8aa3b2e547820 */ /* 0x000fe20000400000 */
[----:B------:R-:W-:Y:S01]  /*3050*/  FMUL R82, R15, R82 ;  /* 0x000000520f527220 */ /* 0x000fe20000400000 */
[----:B------:R-:W-:Y:S01]  /*3060*/  FMUL R15, R18, R77 ;  /* 0x0000004d120f7220 */ /* 0x000fe20000400000 */
[----:B------:R-:W-:Y:S01]  /*3070*/  FMUL R81, R14, R81 ;  /* 0x000000510e517220 */ /* 0x000fe20000400000 */
[----:B------:R-:W-:Y:S01]  /*3080*/  FMUL R14, R16, R79 ;  /* 0x0000004f100e7220 */ /* 0x000fe20000400000 */
[----:B------:R-:W-:Y:S01]  /*3090*/  FMUL R17, R17, R80 ;  /* 0x0000005011117220 */ /* 0x000fe20000400000 */
[----:B------:R-:W-:Y:S01]  /*30a0*/  MUFU.EX2 R84, R84 ;  /* 0x0000005400547308 */ /* 0x000fe20000000800 */
[----:B------:R-:W-:Y:S01]  /*30b0*/  FMUL R78, R19, R78 ;  /* 0x0000004e134e7220 */ /* 0x000fe20000400000 */
[----:B------:R-:W-:Y:S01]  /*30c0*/  FMUL R75, R24, R75 ;  /* 0x0000004b184b7220 */ /* 0x000fe20000400000 */
[----:B------:R-:W-:Y:S01]  /*30d0*/  FMUL R76, R23, R76 ;  /* 0x0000004c174c7220 */ /* 0x000fe20000400000 */
[----:B------:R-:W-:Y:S01]  /*30e0*/  MOV R23, UR8 ;  /* 0x0000000800177c02 */ /* 0x000fe20008000f00 */
[----:B------:R-:W-:Y:S01]  /*30f0*/  FMUL R73, R88, R73 ;  /* 0x0000004958497220 */ /* 0x000fe20000400000 */
[----:B-1----:R-:W-:Y:S01]  /*3100*/  F2FP.BF16.F32.PACK_AB R6, R96, R91 ;  /* 0x0000005b6006723e */ /* 0x002fe200000010ff */
[----:B------:R-:W-:Y:S01]  /*3110*/  HFMA2 R91, -RZ, RZ, 0, 0 ;  /* 0x00000000ff5b7431 */ /* 0x000fe200000001ff */
[----:B------:R-:W-:Y:S01]  /*3120*/  F2FP.BF16.F32.PACK_AB R4, R87, R90 ;  /* 0x0000005a5704723e */ /* 0x000fe200000010ff */
[----:B------:R-:W-:Y:S01]  /*3130*/  FMUL R74, R25, R74 ;  /* 0x0000004a194a7220 */ /* 0x000fe20000400000 */
[----:B------:R-:W-:Y:S01]  /*3140*/  LEA R90, R85, R64, 0xd ;  /* 0x00000040555a7211 */ /* 0x000fe200078e68ff */
[----:B------:R-:W-:Y:S01]  /*3150*/  FMUL R97, R97, R36 ;  /* 0x0000002461617220 */ /* 0x000fe20000400000 */
[----:B------:R-:W-:Y:S01]  /*3160*/  F2FP.BF16.F32.PACK_AB R5, R94, R89 ;  /* 0x000000595e05723e */ /* 0x000fe200000010ff */
[----:B------:R-:W-:Y:S01]  /*3170*/  HFMA2 R89, -RZ, RZ, 0, 0 ;  /* 0x00000000ff597431 */ /* 0x000fe200000001ff */
[----:B------:R-:W-:Y:S01]  /*3180*/  F2FP.BF16.F32.PACK_AB R7, R27, R26 ;  /* 0x0000001a1b07723e */ /* 0x000fe200000010ff */
[----:B------:R-:W-:Y:S01]  /*3190*/  FMUL R98, R98, R37 ;  /* 0x0000002562627220 */ /* 0x000fe20000400000 */
[----:B------:R-:W-:Y:S01]  /*31a0*/  MOV R88, R72 ;  /* 0x0000004800587202 */ /* 0x000fe20000000f00 */
[----:B------:R-:W-:Y:S01]  /*31b0*/  FMUL R71, R92, R71 ;  /* 0x000000475c477220 */ /* 0x000fe20000400000 */
[----:B------:R-:W-:-:S02]  /*31c0*/  MOV R87, R90 ;  /* 0x0000005a00577202 */ /* 0x000fc40000000f00 */
[----:B------:R-:W-:Y:S01]  /*31d0*/  LEA R36, R23, R63, 0xd ;  /* 0x0000003f17247211 */ /* 0x000fe200078e68ff */
[----:B--2---:R-:W-:Y:S01]  /*31e0*/  FMUL R10, R41, -1.4426950216293334961 ;  /* 0xbfb8aa3b290a7820 */ /* 0x004fe20000400000 */
[----:B------:R-:W-:Y:S01]  /*31f0*/  LEA R8, R85, R65, 0xd ;  /* 0x0000004155087211 */ /* 0x000fe200078e68ff */
[----:B------:R1:W-:Y:S01]  /*3200*/  STSM.16.M88.4 [R87], R4 ;  /* 0x0000000457007844 */ /* 0x0003e20000000200 */
[----:B------:R-:W-:Y:S01]  /*3210*/  MOV R9, RZ ;  /* 0x000000ff00097202 */ /* 0x000fe20000000f00 */
[----:B------:R-:W-:Y:S01]  /*3220*/  FMUL R86, R42, -1.4426950216293334961 ;  /* 0xbfb8aa3b2a567820 */ /* 0x000fe20000400000 */
[----:B------:R-:W-:Y:S01]  /*3230*/  MOV R25, R88 ;  /* 0x0000005800197202 */ /* 0x000fe20000000f00 */
[----:B------:R-:W-:Y:S01]  /*3240*/  MUFU.EX2 R10, R10 ;  /* 0x0000000a000a7308 */ /* 0x000fe20000000800 */
[----:B------:R-:W-:Y:S01]  /*3250*/  MOV R11, R8 ;  /* 0x00000008000b7202 */ /* 0x000fe20000000f00 */
[----:B------:R-:W-:Y:S01]  /*3260*/  FMUL R8, R39, -1.4426950216293334961 ;  /* 0xbfb8aa3b27087820 */ /* 0x000fe20000400000 */
[----:B------:R-:W-:Y:S01]  /*3270*/  FMUL R9, R38, -1.4426950216293334961 ;  /* 0xbfb8aa3b26097820 */ /* 0x000fe20000400000 */
[----:B------:R-:W-:-:S02]  /*3280*/  LEA R88, R23, R65, 0xd ;  /* 0x0000004117587211 */ /* 0x000fc400078e68ff */
[----:B------:R-:W-:Y:S02]  /*3290*/  MOV R37, RZ ;  /* 0x000000ff00257202 */ /* 0x000fe40000000f00 */
[----:B------:R-:W2:Y:S01]  /*32a0*/  MUFU.EX2 R8, R8 ;  /* 0x0000000800087308 */ /* 0x000ea20000000800 */
[----:B------:R-:W-:Y:S02]  /*32b0*/  F2FP.BF16.F32.PACK_AB R12, R13, R12 ;  /* 0x0000000c0d0c723e */ /* 0x000fe400000010ff */
[----:B------:R-:W-:Y:S02]  /*32c0*/  MOV R37, R36 ;  /* 0x0000002400257202 */ /* 0x000fe40000000f00 */
[----:B------:R-:W-:Y:S02]  /*32d0*/  MOV R36, R88 ;  /* 0x0000005800247202 */ /* 0x000fe40000000f00 */
[----:B------:R-:W-:Y:S01]  /*32e0*/  F2FP.BF16.F32.PACK_AB R13, R82, R81 ;  /* 0x00000051520d723e */ /* 0x000fe200000010ff */
[----:B------:R-:W3:Y:S01]  /*32f0*/  MUFU.EX2 R9, R9 ;  /* 0x0000000900097308 */ /* 0x000ee20000000800 */
[----:B------:R-:W-:-:S02]  /*3300*/  F2FP.BF16.F32.PACK_AB R14, R17, R14 ;  /* 0x0000000e110e723e */ /* 0x000fc400000010ff */
[----:B------:R-:W-:Y:S01]  /*3310*/  F2FP.BF16.F32.PACK_AB R15, R78, R15 ;  /* 0x0000000f4e0f723e */ /* 0x000fe200000010ff */
[----:B--2---:R-:W-:Y:S01]  /*3320*/  FADD R8, R8, 1 ;  /* 0x3f80000008087421 */ /* 0x004fe20000000000 */
[----:B-1----:R-:W-:Y:S01]  /*3330*/  F2FP.BF16.F32.PACK_AB R4, R29, R28 ;  /* 0x0000001c1d04723e */ /* 0x002fe200000010ff */
[----:B------:R-:W-:Y:S01]  /*3340*/  HFMA2 R87, -RZ, RZ, 0, 0 ;  /* 0x00000000ff577431 */ /* 0x000fe200000001ff */
[----:B------:R-:W-:Y:S02]  /*3350*/  F2FP.BF16.F32.PACK_AB R5, R31, R30 ;  /* 0x0000001e1f05723e */ /* 0x000fe400000010ff */
[----:B------:R-:W-:Y:S01]  /*3360*/  F2FP.BF16.F32.PACK_AB R6, R33, R32 ;  /* 0x000000202106723e */ /* 0x000fe200000010ff */
[----:B------:R-:W1:Y:S01]  /*3370*/  MUFU.RCP R8, R8 ;  /* 0x0000000800087308 */ /* 0x000e620000001000 */
[----:B------:R-:W-:Y:S01]  /*3380*/  F2FP.BF16.F32.PACK_AB R7, R35, R34 ;  /* 0x000000222307723e */ /* 0x000fe200000010ff */
[----:B---3--:R-:W-:-:S04]  /*3390*/  FADD R9, R9, 1 ;  /* 0x3f80000009097421 */ /* 0x008fc80000000000 */
[----:B------:R2:W-:Y:S02]  /*33a0*/  STSM.16.M88.4 [R11], R4 ;  /* 0x000000040b007844 */ /* 0x0005e40000000200 */
[----:B------:R-:W3:Y:S01]  /*33b0*/  MUFU.RCP R9, R9 ;  /* 0x0000000900097308 */ /* 0x000ee20000001000 */
[----:B-1----:R-:W-:Y:S01]  /*33c0*/  FMUL R8, R39, R8 ;  /* 0x0000000827087220 */ /* 0x002fe20000400000 */
[----:B---3--:R-:W-:-:S04]  /*33d0*/  FMUL R9, R38, R9 ;  /* 0x0000000926097220 */ /* 0x008fc80000400000 */
[----:B------:R-:W-:Y:S01]  /*33e0*/  FMUL R26, R26, R9 ;  /* 0x000000091a1a7220 */ /* 0x000fe20000400000 */
[----:B--2---:R-:W-:Y:S01]  /*33f0*/  FMUL R4, R40, -1.4426950216293334961 ;  /* 0xbfb8aa3b28047820 */ /* 0x004fe20000400000 */
[----:B------:R-:W-:Y:S01]  /*3400*/  FMUL R6, R45, UR27 ;  /* 0x0000001b2d067c20 */ /* 0x000fe20008400000 */
[----:B------:R-:W-:Y:S01]  /*3410*/  FMUL R5, R43, UR27 ;  /* 0x0000001b2b057c20 */ /* 0x000fe20008400000 */
[----:B------:R-:W-:Y:S01]  /*3420*/  FMUL R11, R44, UR27 ;  /* 0x0000001b2c0b7c20 */ /* 0x000fe20008400000 */
[----:B------:R-:W-:Y:S01]  /*3430*/  FMUL R7, R47, UR27 ;  /* 0x0000001b2f077c20 */ /* 0x000fe20008400000 */
[----:B------:R-:W-:Y:S01]  /*3440*/  FMUL R44, R6, -1.4426950216293334961 ;  /* 0xbfb8aa3b062c7820 */ /* 0x000fe20000400000 */
[----:B------:R-:W-:Y:S01]  /*3450*/  MUFU.EX2 R4, R4 ;  /* 0x0000000400047308 */ /* 0x000fe20000000800 */
[----:B------:R-:W-:Y:S01]  /*3460*/  FMUL R43, R5, -1.4426950216293334961 ;  /* 0xbfb8aa3b052b7820 */ /* 0x000fe20000400000 */
[----:B------:R-:W-:Y:S01]  /*3470*/  FMUL R85, R11, -1.4426950216293334961 ;  /* 0xbfb8aa3b0b557820 */ /* 0x000fe20000400000 */
[----:B------:R-:W-:-:S05]  /*3480*/  FMUL R83, R7, -1.4426950216293334961 ;  /* 0xbfb8aa3b07537820 */ /* 0x000fca0000400000 */
[----:B------:R-:W1:Y:S08]  /*3490*/  MUFU.EX2 R45, R86 ;  /* 0x00000056002d7308 */ /* 0x000e700000000800 */
[----:B------:R2:W3:Y:S08]  /*34a0*/  MUFU.EX2 R47, R85 ;  /* 0x00000055002f7308 */ /* 0x0004f00000000800 */
[----:B------:R-:W4:Y:S01]  /*34b0*/  MUFU.EX2 R44, R44 ;  /* 0x0000002c002c7308 */ /* 0x000f220000000800 */
[----:B-1----:R-:W-:Y:S01]  /*34c0*/  FADD R45, R45, 1 ;  /* 0x3f8000002d2d7421 */ /* 0x002fe20000000000 */
[----:B------:R-:W-:-:S04]  /*34d0*/  MOV R86, R66 ;  /* 0x0000004200567202 */ /* 0x000fc80000000f00 */
[----:B------:R-:W-:Y:S02]  /*34e0*/  MOV R24, R86 ;  /* 0x0000005600187202 */ /* 0x000fe40000000f00 */
[----:B------:R-:W1:Y:S01]  /*34f0*/  MUFU.EX2 R43, R43 ;  /* 0x0000002b002b7308 */ /* 0x000e620000000800 */
[----:B--2---:R-:W-:Y:S01]  /*3500*/  FADD R85, R4, 1 ;  /* 0x3f80000004557421 */ /* 0x004fe20000000000 */
[----:B------:R-:W-:Y:S01]  /*3510*/  FADD R4, R10, 1 ;  /* 0x3f8000000a047421 */ /* 0x000fe20000000000 */
[----:B---3--:R-:W-:Y:S01]  /*3520*/  FADD R18, R47, 1 ;  /* 0x3f8000002f127421 */ /* 0x008fe20000000000 */
[----:B------:R-:W-:Y:S01]  /*3530*/  FMUL R10, R95, R59 ;  /* 0x0000003b5f0a7220 */ /* 0x000fe20000400000 */
[----:B------:R-:W-:Y:S01]  /*3540*/  FADD R59, R84, 1 ;  /* 0x3f800000543b7421 */ /* 0x000fe20000000000 */
[----:B------:R-:W-:Y:S02]  /*3550*/  MOV R86, R68 ;  /* 0x0000004400567202 */ /* 0x000fe40000000f00 */
[----:B------:R-:W2:Y:S01]  /*3560*/  MUFU.EX2 R83, R83 ;  /* 0x0000005300537308 */ /* 0x000ea20000000800 */
[----:B----4-:R-:W-:Y:S01]  /*3570*/  FADD R47, R44, 1 ;  /* 0x3f8000002c2f7421 */ /* 0x010fe20000000000 */
[----:B------:R-:W-:-:S06]  /*3580*/  F2FP.BF16.F32.PACK_AB R10, R71, R10 ;  /* 0x0000000a470a723e */ /* 0x000fcc00000010ff */
[----:B------:R3:W4:Y:S01]  /*3590*/  MUFU.RCP R19, R45 ;  /* 0x0000002d00137308 */ /* 0x0007220000001000 */
[----:B-1----:R-:W-:Y:S01]  /*35a0*/  FADD R16, R43, 1 ;  /* 0x3f8000002b107421 */ /* 0x002fe20000000000 */
[----:B------:R-:W-:Y:S02]  /*35b0*/  MOV R43, R86 ;  /* 0x00000056002b7202 */ /* 0x000fe40000000f00 */
[----:B------:R-:W-:-:S04]  /*35c0*/  MOV R86, R70 ;  /* 0x0000004600567202 */ /* 0x000fc80000000f00 */
[----:B------:R-:W1:Y:S01]  /*35d0*/  MUFU.RCP R4, R4 ;  /* 0x0000000400047308 */ /* 0x000e620000001000 */
[----:B--2---:R-:W-:-:S07]  /*35e0*/  FADD R80, R83, 1 ;  /* 0x3f80000053507421 */ /* 0x004fce0000000000 */
[----:B------:R-:W2:Y:S01]  /*35f0*/  MUFU.RCP R18, R18 ;  /* 0x0000001200127308 */ /* 0x000ea20000001000 */
[----:B---3--:R-:W-:Y:S01]  /*3600*/  MOV R45, R86 ;  /* 0x00000056002d7202 */ /* 0x008fe20000000f00 */
[----:B----4-:R-:W-:Y:S01]  /*3610*/  FMUL R19, R42, R19 ;  /* 0x000000132a137220 */ /* 0x010fe20000400000 */
[----:B------:R-:W-:-:S03]  /*3620*/  LEA R86, R23, R62, 0xd ;  /* 0x0000003e17567211 */ /* 0x000fc600078e68ff */
[----:B------:R-:W-:Y:S01]  /*3630*/  FMUL R30, R30, R19 ;  /* 0x000000131e1e7220 */ /* 0x000fe20000400000 */
[----:B------:R-:W-:Y:S01]  /*3640*/  MOV R44, R86 ;  /* 0x00000056002c7202 */ /* 0x000fe20000000f00 */
[----:B------:R-:W3:Y:S01]  /*3650*/  MUFU.RCP R47, R47 ;  /* 0x0000002f002f7308 */ /* 0x000ee20000001000 */
[----:B-1----:R-:W-:Y:S01]  /*3660*/  FMUL R4, R41, R4 ;  /* 0x0000000429047220 */ /* 0x002fe20000400000 */
[----:B------:R-:W-:Y:S01]  /*3670*/  LEA R86, R23, R64, 0xd ;  /* 0x0000004017567211 */ /* 0x000fe200078e68ff */
[----:B------:R-:W-:Y:S01]  /*3680*/  FMUL R23, R27, R8 ;  /* 0x000000081b177220 */ /* 0x000fe20000400000 */
[----:B------:R1:W-:Y:S01]  /*3690*/  STSM.16.M88.4 [R44], R48 ;  /* 0x000000302c007844 */ /* 0x0003e20000000200 */
[----:B------:R-:W-:Y:S01]  /*36a0*/  FMUL R29, R29, R4 ;  /* 0x000000041d1d7220 */ /* 0x000fe20000400000 */
[----:B------:R-:W-:Y:S02]  /*36b0*/  MOV R77, R86 ;  /* 0x00000056004d7202 */ /* 0x000fe40000000f00 */
[----:B------:R-:W4:Y:S01]  /*36c0*/  MUFU.RCP R85, R85 ;  /* 0x0000005500557308 */ /* 0x000f220000001000 */
[----:B--2---:R-:W-:Y:S01]  /*36d0*/  FMUL R19, R11, R18 ;  /* 0x000000120b137220 */ /* 0x004fe20000400000 */
[----:B------:R1:W-:Y:S01]  /*36e0*/  STSM.16.M88.4 [R37], R52 ;  /* 0x0000003425007844 */ /* 0x0003e20000000200 */
[----:B------:R-:W-:-:S02]  /*36f0*/  F2FP.BF16.F32.PACK_AB R23, R23, R26 ;  /* 0x0000001a1717723e */ /* 0x000fc400000010ff */
[----:B------:R-:W-:-:S03]  /*3700*/  FMUL R19, R32, R19 ;  /* 0x0000001320137220 */ /* 0x000fc60000400000 */
[----:B------:R-:W2:Y:S01]  /*3710*/  MUFU.RCP R16, R16 ;  /* 0x0000001000107308 */ /* 0x000ea20000001000 */
[C---:B---3--:R-:W-:Y:S01]  /*3720*/  FMUL R8, R6.reuse, R47 ;  /* 0x0000002f06087220 */ /* 0x048fe20000400000 */
[----:B------:R-:W-:Y:S02]  /*3730*/  F2FP.BF16.F32.PACK_AB R6, R6, R11 ;  /* 0x0000000b0606723e */ /* 0x000fe400000010ff */
[----:B------:R-:W-:Y:S01]  /*3740*/  F2FP.BF16.F32.PACK_AB R11, R98, R97 ;  /* 0x00000061620b723e */ /* 0x000fe200000010ff */
[----:B------:R-:W-:Y:S01]  /*3750*/  FMUL R18, R33, R8 ;  /* 0x0000000821127220 */ /* 0x000fe20000400000 */
[----:B------:R-:W-:Y:S02]  /*3760*/  F2FP.BF16.F32.PACK_AB R8, R76, R75 ;  /* 0x0000004b4c08723e */ /* 0x000fe400000010ff */
[----:B------:R-:W3:Y:S01]  /*3770*/  MUFU.RCP R59, R59 ;  /* 0x0000003b003b7308 */ /* 0x000ee20000001000 */
[----:B----4-:R-:W-:Y:S01]  /*3780*/  FMUL R85, R40, R85 ;  /* 0x0000005528557220 */ /* 0x010fe20000400000 */
[----:B------:R-:W-:-:S06]  /*3790*/  F2FP.BF16.F32.PACK_AB R18, R18, R19 ;  /* 0x000000131212723e */ /* 0x000fcc00000010ff */
[----:B------:R-:W4:Y:S01]  /*37a0*/  MUFU.RCP R80, R80 ;  /* 0x0000005000507308 */ /* 0x000f220000001000 */
[C---:B--2---:R-:W-:Y:S01]  /*37b0*/  FMUL R4, R5.reuse, R16 ;  /* 0x0000001005047220 */ /* 0x044fe20000400000 */
[----:B------:R-:W-:Y:S01]  /*37c0*/  FMUL R16, R28, R85 ;  /* 0x000000551c107220 */ /* 0x000fe20000400000 */
[----:B------:R-:W-:Y:S02]  /*37d0*/  F2FP.BF16.F32.PACK_AB R5, R5, R42 ;  /* 0x0000002a0505723e */ /* 0x000fe400000010ff */
[----:B------:R-:W-:Y:S01]  /*37e0*/  FMUL R31, R31, R4 ;  /* 0x000000041f1f7220 */ /* 0x000fe20000400000 */
[----:B------:R-:W-:Y:S02]  /*37f0*/  F2FP.BF16.F32.PACK_AB R4, R41, R40 ;  /* 0x000000282904723e */ /* 0x000fe400000010ff */
[----:B------:R-:W-:Y:S01]  /*3800*/  F2FP.BF16.F32.PACK_AB R16, R29, R16 ;  /* 0x000000101d10723e */ /* 0x000fe200000010ff */
[----:B---3--:R-:W-:Y:S01]  /*3810*/  FMUL R9, R46, R59 ;  /* 0x0000003b2e097220 */ /* 0x008fe20000400000 */
[----:B------:R-:W-:-:S02]  /*3820*/  F2FP.BF16.F32.PACK_AB R59, R39, R38 ;  /* 0x00000026273b723e */ /* 0x000fc400000010ff */
[----:B------:R-:W-:Y:S01]  /*3830*/  F2FP.BF16.F32.PACK_AB R17, R31, R30 ;  /* 0x0000001e1f11723e */ /* 0x000fe200000010ff */
[----:B------:R-:W-:Y:S01]  /*3840*/  FMUL R34, R34, R9 ;  /* 0x0000000922227220 */ /* 0x000fe20000400000 */
[----:B------:R-:W-:Y:S01]  /*3850*/  F2FP.BF16.F32.PACK_AB R9, R74, R73 ;  /* 0x000000494a09723e */ /* 0x000fe200000010ff */
[----:B------:R1:W-:Y:S01]  /*3860*/  STSM.16.M88.4 [R77], R56 ;  /* 0x000000384d007844 */ /* 0x0003e20000000200 */
[C---:B----4-:R-:W-:Y:S01]  /*3870*/  FMUL R80, R7.reuse, R80 ;  /* 0x0000005007507220 */ /* 0x050fe20000400000 */
[----:B------:R-:W-:-:S03]  /*3880*/  F2FP.BF16.F32.PACK_AB R7, R7, R46 ;  /* 0x0000002e0707723e */ /* 0x000fc600000010ff */
[----:B------:R-:W-:Y:S02]  /*3890*/  FMUL R35, R35, R80 ;  /* 0x0000005023237220 */ /* 0x000fe40000400000 */
[----:B------:R1:W-:Y:S03]  /*38a0*/  STSM.16.M88.4 [R36], R4 ;  /* 0x0000000424007844 */ /* 0x0003e60000000200 */
[----:B------:R-:W-:Y:S01]  /*38b0*/  F2FP.BF16.F32.PACK_AB R19, R35, R34 ;  /* 0x000000222313723e */ /* 0x000fe200000010ff */
[----:B------:R1:W-:Y:S04]  /*38c0*/  STSM.16.M88.4 [R24], R8 ;  /* 0x0000000818007844 */ /* 0x0003e80000000200 */
[----:B------:R1:W-:Y:S04]  /*38d0*/  STSM.16.M88.4 [R43], R12 ;  /* 0x0000000c2b007844 */ /* 0x0003e80000000200 */
[----:B------:R1:W-:Y:S04]  /*38e0*/  STSM.16.M88.4 [R45], R20 ;  /* 0x000000142d007844 */ /* 0x0003e80000000200 */
[----:B------:R1:W-:Y:S01]  /*38f0*/  STSM.16.M88.4 [R25], R16 ;  /* 0x0000001019007844 */ /* 0x0003e20000000200 */
[----:B------:R2:W-:Y:S06]  /*3900*/  MEMBAR.ALL.CTA ;  /* 0x0000000000007992 */ /* 0x0005ec0000008000 */
[----:B--2---:R-:W2:Y:S02]  /*3910*/  FENCE.VIEW.ASYNC.S ;  /* 0x00000000000073c6 */ /* 0x004ea40000000000 */
[----:B--2---:R-:W-:Y:S06]  /*3920*/  BAR.SYNC.DEFER_BLOCKING 0x1, 0x80 ;  /* 0x0042000000007b1d */ /* 0x004fec0000010000 */
[----:B------:R-:W-:Y:S05]  /*3930*/  @P0 BRA `(.L_x_37) ;  /* 0x0000000000440947 */ /* 0x000fea0003800000 */
[----:B------:R-:W-:Y:S02]  /*3940*/  USHF.L.U32 UR20, UR20, 0xc, URZ ;  /* 0x0000000c14147899 */ /* 0x000fe400080006ff */
[----:B------:R-:W-:Y:S02]  /*3950*/  USHF.L.U32 UR8, UR8, 0xc, URZ ;  /* 0x0000000c08087899 */ /* 0x000fe400080006ff */
[----:B------:R-:W-:Y:S02]  /*3960*/  UIADD3 UR20, UPT, UPT, UR20, UR20, URZ ;  /* 0x0000001414147290 */ /* 0x000fe4000fffe0ff */
[----:B------:R-:W-:Y:S02]  /*3970*/  USHF.L.U32 UR21, UR5, 0x7, URZ ;  /* 0x0000000705157899 */ /* 0x000fe400080006ff */
[----:B------:R-:W-:Y:S02]  /*3980*/  UIADD3 UR8, UPT, UPT, UR8, UR8, URZ ;  /* 0x0000000808087290 */ /* 0x000fe4000fffe0ff */
[----:B------:R-:W-:-:S02]  /*3990*/  ULEA UR22, UR22, UR23, 0x7 ;  /* 0x0000001716167291 */ /* 0x000fc4000f8e38ff */
[----:B------:R-:W-:Y:S02]  /*39a0*/  UIADD3 UR20, UPT, UPT, UR20, 0x400, UR26 ;  /* 0x0000040014147890 */ /* 0x000fe4000fffe01a */
[----:B------:R-:W-:Y:S02]  /*39b0*/  UIADD3 UR9, UPT, UPT, UR21, 0x40, URZ ;  /* 0x0000004015097890 */ /* 0x000fe4000fffe0ff */
[----:B------:R-:W-:Y:S02]  /*39c0*/  UIADD3 UR8, UPT, UPT, UR8, 0x400, UR26 ;  /* 0x0000040008087890 */ /* 0x000fe4000fffe01a */
[----:B------:R-:W-:Y:S01]  /*39d0*/  USHF.L.U32 UR5, UR5, 0x6, URZ ;  /* 0x0000000605057899 */ /* 0x000fe200080006ff */
[----:B------:R-:W-:Y:S02]  /*39e0*/  UMOV UR10, UR22 ;  /* 0x00000016000a7c82 */ /* 0x000fe40008000000 */
[----:B------:R2:W-:Y:S01]  /*39f0*/  UTMASTG.2D [UR20], [UR34], desc[URZ] ;  /* 0x0000ff14220073b5 */ /* 0x0005e20008009000 */
[----:B------:R-:W-:-:S03]  /*3a00*/  UMOV UR6, UR22 ;  /* 0x0000001600067c82 */ /* 0x000fc60008000000 */
[----:B------:R2:W-:Y:S02]  /*3a10*/  UTMASTG.2D [UR8], [UR34], desc[URZ] ;  /* 0x0000ff08220073b5 */ /* 0x0005e40008009000 */
[----:B------:R2:W-:Y:S01]  /*3a20*/  UTMASTG.2D [UR4], [UR32], desc[URZ] ;  /* 0x0000ff04200073b5 */ /* 0x0005e20008009000 */
[----:B------:R0:W-:Y:S01]  /*3a30*/  UTMACMDFLUSH ;  /* 0x00000000000079b7 */ /* 0x0001e20000000000 */
[----:B--2---:R-:W-:-:S04]  /*3a40*/  DEPBAR.LE SB0, 0x3 ;  /* 0x000080c00000791a */ /* 0x004fc80000000000 */
.L_x_37:
[----:B------:R-:W-:Y:S01]  /*3a50*/  UIADD3 UR30, UPT, UPT, UR29, UR30, URZ ;  /* 0x0000001e1d1e7290 */ /* 0x000fe2000fffe0ff */
[----:B------:R-:W-:Y:S01]  /*3a60*/  BAR.SYNC.DEFER_BLOCKING 0x1, 0x80 ;  /* 0x0042000000007b1d */ /* 0x000fe20000010000 */
[----:B------:R-:W-:Y:S01]  /*3a70*/  ELECT P0, URZ, PT ;  /* 0x0000000000ff782f */ /* 0x000fe20003800000 */
[----:B------:R-:W-:Y:S01]  /*3a80*/  VIADD R2, R2, 0x1 ;  /* 0x0000000102027836 */ /* 0x000fe20000000000 */
[----:B------:R-:W-:Y:S02]  /*3a90*/  UIMAD.WIDE.U32 UR8, UR30, UR25, URZ ;  /* 0x000000191e0872a5 */ /* 0x000fe4000f8e00ff */
[----:B------:R-:W-:Y:S02]  /*3aa0*/  UISETP.GE.AND UP0, UPT, UR30, 0x400, UPT ;  /* 0x000004001e00788c */ /* 0x000fe4000bf06270 */
[----:B------:R-:W-:Y:S02]  /*3ab0*/  UIADD3 UR5, UPT, UPT, UR30, -UR9, URZ ;  /* 0x800000091e057290 */ /* 0x000fe4000fffe0ff */
[----:B------:R-:W-:-:S02]  /*3ac0*/  UIADD3 UR28, UPT, UPT, UR28, 0x1, URZ ;  /* 0x000000011c1c7890 */ /* 0x000fc4000fffe0ff */
[----:B------:R-:W-:-:S04]  /*3ad0*/  USHF.R.U32.HI UR5, URZ, UR17, UR5 ;  /* 0x00000011ff057299 */ /* 0x000fc80008011605 */
[----:B------:R-:W-:-:S04]  /*3ae0*/  UIADD3 UR5, UPT, UPT, UR9, UR5, URZ ;  /* 0x0000000509057290 */ /* 0x000fc8000fffe0ff */
[----:B------:R-:W-:-:S04]  /*3af0*/  USHF.R.U32.HI UR8, URZ, UR16, UR5 ;  /* 0x00000010ff087299 */ /* 0x000fc80008011605 */
[----:B------:R-:W-:Y:S01]  /*3b00*/  UIADD3 UR8, UPT, UPT, -UR8, URZ, URZ ;  /* 0x000000ff08087290 */ /* 0x000fe2000fffe1ff */
[----:B------:R2:W-:Y:S01]  /*3b10*/  @P0 SYNCS.ARRIVE.TRANS64.ART0 RZ, [R3+URZ+0x80], R0 ;  /* 0x0000800003ff09a7 */ /* 0x0005e200085000ff */
[C---:B------:R-:W-:Y:S02]  /*3b20*/  ISETP.NE.AND P0, PT, R2.reuse, 0x2, PT ;  /* 0x000000020200780c */ /* 0x040fe40003f05270 */
[----:B------:R-:W-:Y:S02]  /*3b30*/  UIMAD UR8, UR24, UR8, UR30 ;  /* 0x00000008180872a4 */ /* 0x000fe4000f8e021e */
[----:B------:R-:W-:Y:S02]  /*3b40*/  SEL R2, R2, RZ, P0 ;  /* 0x000000ff02027207 */ /* 0x000fe40000000000 */
[----:B------:R-:W-:-:S07]  /*3b50*/  UIMAD.WIDE.U32 UR20, UR8, UR11, URZ ;  /* 0x0000000b081472a5 */ /* 0x000fce000f8e00ff */
[----:B------:R-:W-:Y:S02]  /*3b60*/  UMOV UR9, UR21 ;  /* 0x0000001500097c82 */ /* 0x000fe40008000000 */
[----:B------:R-:W-:-:S04]  /*3b70*/  UIADD3 UR5, UPT, UPT, UR8, -UR9, URZ ;  /* 0x8000000908057290 */ /* 0x000fc8000fffe0ff */
[----:B------:R-:W-:-:S04]  /*3b80*/  USHF.R.U32.HI UR5, URZ, UR15, UR5 ;  /* 0x0000000fff057299 */ /* 0x000fc80008011605 */
[----:B------:R-:W-:Y:S01]  /*3b90*/  UIADD3 UR5, UPT, UPT, UR9, UR5, URZ ;  /* 0x0000000509057290 */ /* 0x000fe2000fffe0ff */
[----:B--2---:R-:W-:-:S03]  /*3ba0*/  SEL R3, RZ, 0x1, P0 ;  /* 0x00000001ff037807 */ /* 0x004fc60000000000 */
[----:B------:R-:W-:Y:S01]  /*3bb0*/  USHF.R.U32.HI UR6, URZ, UR14, UR5 ;  /* 0x0000000eff067299 */ /* 0x000fe20008011605 */
[----:B------:R-:W-:-:S03]  /*3bc0*/  LOP3.LUT R60, R60, R3, RZ, 0x3c, !PT ;  /* 0x000000033c3c7212 */ /* 0x000fc600078e3cff */
[----:B------:R-:W-:Y:S02]  /*3bd0*/  UIMAD.WIDE.U32 UR20, UR6, UR19, URZ ;  /* 0x00000013061472a5 */ /* 0x000fe4000f8e00ff */
[----:B------:R-:W-:-:S04]  /*3be0*/  UIADD3 UR22, UPT, UPT, -UR6, URZ, URZ ;  /* 0x000000ff06167290 */ /* 0x000fc8000fffe1ff */
[----:B------:R-:W-:Y:S01]  /*3bf0*/  UIMAD UR22, UR7, UR22, UR8 ;  /* 0x00000016071672a4 */ /* 0x000fe2000f8e0208 */
[----:B------:R-:W-:Y:S02]  /*3c00*/  UMOV UR9, UR21 ;  /* 0x0000001500097c82 */ /* 0x000fe40008000000 */
[----:B------:R-:W-:-:S04]  /*3c10*/  UIADD3 UR5, UPT, UPT, UR6, -UR9, URZ ;  /* 0x8000000906057290 */ /* 0x000fc8000fffe0ff */
[----:B------:R-:W-:-:S04]  /*3c20*/  USHF.R.U32.HI UR5, URZ, UR13, UR5 ;  /* 0x0000000dff057299 */ /* 0x000fc80008011605 */
[----:B------:R-:W-:-:S04]  /*3c30*/  UIADD3 UR5, UPT, UPT, UR9, UR5, URZ ;  /* 0x0000000509057290 */ /* 0x000fc8000fffe0ff */
[----:B------:R-:W-:-:S04]  /*3c40*/  USHF.R.U32.HI UR5, URZ, UR12, UR5 ;  /* 0x0000000cff057299 */ /* 0x000fc80008011605 */
[----:B------:R-:W-:-:S04]  /*3c50*/  UIADD3 UR5, UPT, UPT, -UR5, URZ, URZ ;  /* 0x000000ff05057290 */ /* 0x000fc8000fffe1ff */
[----:B------:R-:W-:Y:S01]  /*3c60*/  UIMAD UR5, UR18, UR5, UR6 ;  /* 0x00000005120572a4 */ /* 0x000fe2000f8e0206 */
[----:B------:R-:W-:Y:S11]  /*3c70*/  BRA.U !UP0, `(.L_x_38) ;  /* 0xffffffe508607547 */ /* 0x000ff6000b83ffff */
.L_x_35:
[----:B------:R-:W-:-:S13]  /*3c80*/  ISETP.NE.AND P0, PT, R69, RZ, PT ;  /* 0x000000ff4500720c */ /* 0x000fda0003f05270 */
[----:B------:R-:W-:Y:S05]  /*3c90*/  @P0 BRA `(.L_x_39) ;  /* 0x00000000001c0947 */ /* 0x000fea0003800000 */
[----:B------:R-:W2:Y:S01]  /*3ca0*/  S2UR UR4, SR_CgaCtaId ;  /* 0x00000000000479c3 */ /* 0x000ea20000008800 */
[----:B------:R-:W-:Y:S01]  /*3cb0*/  ELECT P1, URZ, PT ;  /* 0x0000000000ff782f */ /* 0x000fe20003820000 */
[----:B------:R-:W-:Y:S01]  /*3cc0*/  HFMA2 R0, -RZ, RZ, 0, 5.9604644775390625e-08 ;  /* 0x00000001ff007431 */ /* 0x000fe200000001ff */
[----:B------:R-:W-:-:S05]  /*3cd0*/  UMOV UR5, 0x40 ;  /* 0x0000004000057882 */ /* 0x000fca0000000000 */
[----:B------:R-:W-:Y:S01]  /*3ce0*/  UVIRTCOUNT.DEALLOC.SMPOOL 0x80 ;  /* 0x000000800000784c */ /* 0x000fe20000000000 */
[----:B--2---:R-:W-:-:S09]  /*3cf0*/  ULEA UR4, UR4, UR5, 0x18 ;  /* 0x0000000504047291 */ /* 0x004fd2000f8ec0ff */
[----:B------:R2:W-:Y:S03]  /*3d00*/  @P1 STS.U8 [UR4], R0 ;  /* 0x00000000ff001988 */ /* 0x0005e60008000004 */
.L_x_39:
[----:B------:R-:W-:Y:S06]  /*3d10*/  BAR.SYNC.DEFER_BLOCKING 0x1, 0x80 ;  /* 0x0042000000007b1d */ /* 0x000fec0000010000 */
[----:B------:R-:W-:Y:S05]  /*3d20*/  @P0 BRA `(.L_x_40) ;  /* 0x0000000000a00947 */ /* 0x000fea0003800000 */
[----:B------:R-:W3:Y:S01]  /*3d30*/  S2UR UR5, SR_CgaCtaId ;  /* 0x00000000000579c3 */ /* 0x000ee20000008800 */
[----:B------:R-:W-:Y:S01]  /*3d40*/  NOP ;  /* 0x0000000000007918 */ /* 0x000fe20000000000 */
[----:B------:R-:W-:Y:S01]  /*3d50*/  UMOV UR4, 0x50 ;  /* 0x0000005000047882 */ /* 0x000fe20000000000 */
[----:B-1----:R-:W-:Y:S01]  /*3d60*/  LOP3.LUT R4, R67, 0xffff, RZ, 0xc0, !PT ;  /* 0x0000ffff43047812 */ /* 0x002fe200078ec0ff */
[----:B------:R-:W-:Y:S02]  /*3d70*/  IMAD.MOV.U32 R3, RZ, RZ, 0xf ;  /* 0x0000000fff037424 */ /* 0x000fe400078e00ff */
[----:B------:R-:W-:Y:S01]  /*3d80*/  IMAD.MOV.U32 R2, RZ, RZ, 0x1 ;  /* 0x00000001ff027424 */ /* 0x000fe200078e00ff */
[----:B------:R-:W-:-:S04]  /*3d90*/  SHF.R.U32.HI R4, RZ, 0x5, R4 ;  /* 0x00000005ff047819 */ /* 0x000fc80000011604 */
[----:B------:R-:W-:Y:S01]  /*3da0*/  SHF.L.U32 R3, R3, R4, RZ ;  /* 0x0000000403037219 */ /* 0x000fe200000006ff */
[----:B------:R-:W-:-:S05]  /*3db0*/  VIADD R5, R4, 0x10 ;  /* 0x0000001004057836 */ /* 0x000fca0000000000 */
[----:B------:R-:W-:Y:S01]  /*3dc0*/  SHF.L.U32 R2, R2, R5, RZ ;  /* 0x0000000502027219 */ /* 0x000fe200000006ff */
[----:B---3--:R-:W-:-:S03]  /*3dd0*/  ULEA UR5, UR5, UR4, 0x18 ;  /* 0x0000000405057291 */ /* 0x008fc6000f8ec0ff */
[----:B------:R-:W-:-:S04]  /*3de0*/  LOP3.LUT R5, R2, R3, RZ, 0xfc, !PT ;  /* 0x0000000302057212 */ /* 0x000fc800078efcff */
[C---:B------:R-:W-:Y:S02]  /*3df0*/  LOP3.LUT R3, R5.reuse, 0xffff, RZ, 0xc0, !PT ;  /* 0x0000ffff05037812 */ /* 0x040fe400078ec0ff */
[----:B--2---:R-:W1:Y:S02]  /*3e00*/  LDS R0, [UR5] ;  /* 0x00000005ff007984 */ /* 0x004e640008000800 */
[----:B-1----:R-:W-:-:S04]  /*3e10*/  LOP3.LUT R2, R5, 0xffff, R0, 0x80, !PT ;  /* 0x0000ffff05027812 */ /* 0x002fc800078e8000 */
[----:B------:R-:W-:-:S13]  /*3e20*/  ISETP.NE.AND P0, PT, R2, R3, PT ;  /* 0x000000030200720c */ /* 0x000fda0003f05270 */
[----:B------:R-:W-:Y:S05]  /*3e30*/  @P0 BRA `(.L_x_41) ;  /* 0x0000000000500947 */ /* 0x000fea0003800000 */
[----:B------:R-:W-:Y:S02]  /*3e40*/  SHF.R.U32.HI R0, RZ, 0x10, R0 ;  /* 0x00000010ff007819 */ /* 0x000fe40000011600 */
[----:B------:R-:W-:-:S04]  /*3e50*/  SHF.R.U32.HI R3, RZ, 0x10, R5 ;  /* 0x00000010ff037819 */ /* 0x000fc80000011605 */
[----:B------:R-:W-:-:S04]  /*3e60*/  LOP3.LUT R0, R0, R3, RZ, 0xc0, !PT ;  /* 0x0000000300007212 */ /* 0x000fc800078ec0ff */
[----:B------:R-:W-:-:S13]  /*3e70*/  ISETP.NE.AND P0, PT, R0, R3, PT ;  /* 0x000000030000720c */ /* 0x000fda0003f05270 */
[----:B------:R-:W-:Y:S05]  /*3e80*/  @P0 BRA `(.L_x_42) ;  /* 0x0000000000300947 */ /* 0x000fea0003800000 */
[----:B------:R-:W-:Y:S01]  /*3e90*/  R2UR UR7, R5 ;  /* 0x00000000050772ca */ /* 0x000fe200000e0000 */
[----:B------:R-:W1:Y:S01]  /*3ea0*/  S2R R2, SR_LANEID ;  /* 0x0000000000027919 */ /* 0x000e620000000000 */
[----:B------:R-:W-:Y:S02]  /*3eb0*/  VOTEU.ANY UR6, UPT, PT ;  /* 0x0000000000067886 */ /* 0x000fe400038e0100 */
[----:B------:R-:W-:-:S09]  /*3ec0*/  UFLO.U32 UR6, UR6 ;  /* 0x00000006000672bd */ /* 0x000fd200080e0000 */
[----:B------:R-:W-:-:S06]  /*3ed0*/  ULOP3.LUT UR7, URZ, UR7, URZ, 0x33, !UPT ;  /* 0x00000007ff077292 */ /* 0x000fcc000f8e33ff */
[----:B------:R-:W-:-:S04]  /*3ee0*/  IMAD.U32 R0, RZ, RZ, UR7 ;  /* 0x00000007ff007e24 */ /* 0x000fc8000f8e00ff */
[----:B------:R-:W2:Y:S02]  /*3ef0*/  REDUX UR4, R0 ;  /* 0x00000000000473c4 */ /* 0x000ea40000000000 */
[----:B------:R3:W-:Y:S01]  /*3f00*/  UTCATOMSWS.AND URZ, UR7 ;  /* 0x0000000700ff79e3 */ /* 0x0007e20008000000 */
[----:B-1----:R-:W-:Y:S01]  /*3f10*/  ISETP.EQ.U32.AND P0, PT, R2, UR6, PT ;  /* 0x0000000602007c0c */ /* 0x002fe2000bf02070 */
[----:B--2---:R-:W-:-:S12]  /*3f20*/  IMAD.U32 R2, RZ, RZ, UR4 ;  /* 0x00000004ff027e24 */ /* 0x004fd8000f8e00ff */
[----:B------:R3:W-:Y:S01]  /*3f30*/  @P0 ATOMS.AND RZ, [UR5], R2 ;  /* 0x00000002ffff098c */ /* 0x0007e2000a800005 */
[----:B------:R-:W-:Y:S05]  /*3f40*/  BRA `(.L_x_43) ;  /* 0x0000000000147947 */ /* 0x000fea0003800000 */
.L_x_42:
[----:B------:R-:W-:Y:S02]  /*3f50*/  MOV R2, 0x3f70 ;  /* 0x00003f7000027802 */ /* 0x000fe40000000f00 */
[----:B------:R-:W-:Y:S05]  /*3f60*/  CALL.REL.NOINC `($__internal_0_$__cuda_sm10x_tcgen05_guardrail_trap_col_being_dealloced_not_returned_by_alloc) ;  /* 0x0000000000c87944 */ /* 0x000fea0003c00000 */
[----:B------:R-:W-:Y:S05]  /*3f70*/  BRA `(.L_x_43) ;  /* 0x0000000000087947 */ /* 0x000fea0003800000 */
.L_x_41:
[----:B------:R-:W-:Y:S02]  /*3f80*/  MOV R2, 0x3fa0 ;  /* 0x00003fa000027802 */ /* 0x000fe40000000f00 */
[----:B------:R-:W-:Y:S05]  /*3f90*/  CALL.REL.NOINC `($__internal_2_$__cuda_sm10x_tcgen05_guardrail_trap_unallocated_columns_being_dealloced) ;  /* 0x0000000000d47944 */ /* 0x000fea0003c00000 */
.L_x_43:
[----:B------:R-:W-:Y:S01]  /*3fa0*/  NOP ;  /* 0x0000000000007918 */ /* 0x000fe20000000000 */
.L_x_40:
[----:B------:R-:W-:-:S04]  /*3fb0*/  DEPBAR.LE SB0, 0x0 ;  /* 0x000080000000791a */ /* 0x000fc80000000000 */
[----:B---3--:R-:W-:Y:S05]  /*3fc0*/  EXIT ;  /* 0x000000000000794d */ /* 0x008fea0003800000 */
.L_x_18:
[----:B------:R-:W-:Y:S02]  /*3fd0*/  MOV R4, UR23 ;  /* 0x0000001700047c02 */ /* 0x000fe40008000f00 */
[----:B------:R-:W-:Y:S02]  /*3fe0*/  MOV R5, UR23 ;  /* 0x0000001700057c02 */ /* 0x000fe40008000f00 */
[----:B------:R-:W-:-:S07]  /*3ff0*/  MOV R2, UR9 ;  /* 0x0000000900027c02 */ /* 0x000fce0008000f00 */
.L_x_44:
[----:B-1----:R1:W2:Y:S02]  /*4000*/  SYNCS.PHASECHK.TRANS64.TRYWAIT P0, [R2+URZ+0x38], R5 ;  /* 0x00003805020075a7 */ /* 0x0022a400080011ff */
[----:B--2---:R-:W-:Y:S05]  /*4010*/  @!P0 NANOSLEEP.SYNCS 0x989680 ;  /* 0x009896800000895d */ /* 0x004fea0003900000 */
[----:B------:R-:W2:Y:S02]  /*4020*/  @!P0 SYNCS.PHASECHK.TRANS64 P0, [R2+URZ+0x38], R5 ;  /* 0x00003805020085a7 */ /* 0x000ea400080010ff */
[----:B--2---:R-:W-:Y:S05]  /*4030*/  @!P0 BRA `(.L_x_44) ;  /* 0xfffffffc00f08947 */ /* 0x004fea000383ffff */
[----:B------:R-:W-:Y:S05]  /*4040*/  BRA `(.L_x_17) ;  /* 0xffffffc800e47947 */ /* 0x000fea000383ffff */
.L_x_21:
[----:B------:R-:W-:Y:S02]  /*4050*/  MOV R4, UR6 ;  /* 0x0000000600047c02 */ /* 0x000fe40008000f00 */
[----:B------:R-:W-:Y:S02]  /*4060*/  MOV R5, UR6 ;  /* 0x0000000600057c02 */ /* 0x000fe40008000f00 */
[----:B------:R-:W-:-:S07]  /*4070*/  MOV R2, UR5 ;  /* 0x0000000500027c02 */ /* 0x000fce0008000f00 */
.L_x_45:
[----:B-1----:R1:W5:Y:S02]  /*4080*/  SYNCS.PHASECHK.TRANS64.TRYWAIT P0, [R2+URZ+0x38], R5 ;  /* 0x00003805020075a7 */ /* 0x00236400080011ff */
[----:B-----5:R-:W-:Y:S05]  /*4090*/  @!P0 NANOSLEEP.SYNCS 0x989680 ;  /* 0x009896800000895d */ /* 0x020fea0003900000 */
[----:B------:R-:W5:Y:S02]  /*40a0*/  @!P0 SYNCS.PHASECHK.TRANS64 P0, [R2+URZ+0x38], R5 ;  /* 0x00003805020085a7 */ /* 0x000f6400080010ff */
[----:B-----5:R-:W-:Y:S05]  /*40b0*/  @!P0 BRA `(.L_x_45) ;  /* 0xfffffffc00f08947 */ /* 0x020fea000383ffff */
[----:B------:R-:W-:Y:S05]  /*40c0*/  BRA `(.L_x_46) ;  /* 0xffffffd000007947 */ /* 0x000fea000383ffff */
.L_x_24:
[----:B------:R-:W-:Y:S02]  /*40d0*/  MOV R2, UR7 ;  /* 0x0000000700027c02 */ /* 0x000fe40008000f00 */
[-C--:B------:R-:W-:Y:S02]  /*40e0*/  MOV R6, R3.reuse ;  /* 0x0000000300067202 */ /* 0x080fe40000000f00 */
[----:B------:R-:W-:-:S07]  /*40f0*/  MOV R7, R3 ;  /* 0x0000000300077202 */ /* 0x000fce0000000f00 */
.L_x_47:
[----:B-1----:R1:W4:Y:S02]  /*4100*/  SYNCS.PHASECHK.TRANS64.TRYWAIT P0, [R2+URZ+0x80], R7 ;  /* 0x00008007020075a7 */ /* 0x00232400080011ff */
[----:B----4-:R-:W-:Y:S05]  /*4110*/  @!P0 NANOSLEEP.SYNCS 0x989680 ;  /* 0x009896800000895d */ /* 0x010fea0003900000 */
[----:B------:R-:W4:Y:S02]  /*4120*/  @!P0 SYNCS.PHASECHK.TRANS64 P0, [R2+URZ+0x80], R7 ;  /* 0x00008007020085a7 */ /* 0x000f2400080010ff */
[----:B----4-:R-:W-:Y:S05]  /*4130*/  @!P0 BRA `(.L_x_47) ;  /* 0xfffffffc00f08947 */ /* 0x010fea000383ffff */
[----:B------:R-:W-:Y:S05]  /*4140*/  BRA `(.L_x_48) ;  /* 0xffffffd000d07947 */ /* 0x000fea000383ffff */
.L_x_26:
[----:B------:R-:W-:Y:S02]  /*4150*/  MOV R6, UR20 ;  /* 0x0000001400067c02 */ /* 0x000fe40008000f00 */
[----:B------:R-:W-:Y:S02]  /*4160*/  MOV R7, UR20 ;  /* 0x0000001400077c02 */ /* 0x000fe40008000f00 */
[----:B------:R-:W-:Y:S07]  /*4170*/  MOV R2, UR5 ;  /* 0x0000000500027c02 */ /* 0x000fee0008000f00 */
.L_x_49:
[----:B-1----:R1:W4:Y:S02]  /*4180*/  SYNCS.PHASECHK.TRANS64.TRYWAIT P0, [R2+URZ], R7 ;  /* 0x00000007020075a7 */ /* 0x00232400080011ff */
[----:B----4-:R-:W-:Y:S05]  /*4190*/  @!P0 NANOSLEEP.SYNCS 0x989680 ;  /* 0x009896800000895d */ /* 0x010fea0003900000 */
[----:B------:R-:W4:Y:S02]  /*41a0*/  @!P0 SYNCS.PHASECHK.TRANS64 P0, [R2+URZ], R7 ;  /* 0x00000007020085a7 */ /* 0x000f2400080010ff */
[----:B----4-:R-:W-:Y:S05]  /*41b0*/  @!P0 BRA `(.L_x_49) ;  /* 0xfffffffc00f08947 */ /* 0x010fea000383ffff */
[----:B------:R-:W-:Y:S05]  /*41c0*/  BRA `(.L_x_25) ;  /* 0xffffffd400187947 */ /* 0x000fea000383ffff */
.L_x_29:
[----:B------:R-:W-:-:S07]  /*41d0*/  MOV R5, R4 ;  /* 0x0000000400057202 */ /* 0x000fce0000000f00 */
.L_x_50:
[----:B-1----:R1:W4:Y:S02]  /*41e0*/  SYNCS.PHASECHK.TRANS64.TRYWAIT P0, [R2+URZ+0x80], R5 ;  /* 0x00008005020075a7 */ /* 0x00232400080011ff */
[----:B----4-:R-:W-:Y:S05]  /*41f0*/  @!P0 NANOSLEEP.SYNCS 0x989680 ;  /* 0x009896800000895d */ /* 0x010fea0003900000 */
[----:B------:R-:W4:Y:S02]  /*4200*/  @!P0 SYNCS.PHASECHK.TRANS64 P0, [R2+URZ+0x80], R5 ;  /* 0x00008005020085a7 */ /* 0x000f2400080010ff */
[----:B----4-:R-:W-:Y:S05]  /*4210*/  @!P0 BRA `(.L_x_50) ;  /* 0xfffffffc00f08947 */ /* 0x010fea000383ffff */
[----:B------:R-:W-:Y:S05]  /*4220*/  BRA `(.L_x_22) ;  /* 0xffffffd400bc7947 */ /* 0x000fea000383ffff */
.L_x_36:
[----:B------:R-:W-:-:S07]  /*4230*/  MOV R7, R6 ;  /* 0x0000000600077202 */ /* 0x000fce0000000f00 */
.L_x_51:
[----:B-1----:R1:W2:Y:S02]  /*4240*/  SYNCS.PHASECHK.TRANS64.TRYWAIT P0, [R3+URZ+0x70], R7 ;  /* 0x00007007030075a7 */ /* 0x0022a400080011ff */
[----:B--2---:R-:W-:Y:S05]  /*4250*/  @!P0 NANOSLEEP.SYNCS 0x989680 ;  /* 0x009896800000895d */ /* 0x004fea0003900000 */
[----:B------:R-:W2:Y:S02]  /*4260*/  @!P0 SYNCS.PHASECHK.TRANS64 P0, [R3+URZ+0x70], R7 ;  /* 0x00007007030085a7 */ /* 0x000ea400080010ff */
[----:B--2---:R-:W-:Y:S05]  /*4270*/  @!P0 BRA `(.L_x_51) ;  /* 0xfffffffc00f08947 */ /* 0x004fea000383ffff */
[----:B------:R-:W-:Y:S05]  /*4280*/  BRA `(.L_x_52) ;  /* 0xffffffdc00f47947 */ /* 0x000fea000383ffff */
        .weak           $__internal_0_$__cuda_sm10x_tcgen05_guardrail_trap_col_being_dealloced_not_returned_by_alloc
        .type           $__internal_0_$__cuda_sm10x_tcgen05_guardrail_trap_col_being_dealloced_not_returned_by_alloc,@function
        .size           $__internal_0_$__cuda_sm10x_tcgen05_guardrail_trap_col_being_dealloced_not_returned_by_alloc,($__internal_1_$__cuda_sm10x_tcgen05_guardrail_trap_phase_invalid_during_alloc - $__internal_0_$__cuda_sm10x_tcgen05_guardrail_trap_col_being_dealloced_not_returned_by_alloc)
$__internal_0_$__cuda_sm10x_tcgen05_guardrail_trap_col_being_dealloced_not_returned_by_alloc:
[----:B------:R-:W-:Y:S05]  /*4290*/  BPT.TRAP 0x1 ;  /* 0x000000040000795c */ /* 0x000fea0000300000 */
[----:B------:R-:W-:-:S04]  /*42a0*/  HFMA2 R3, -RZ, RZ, 0, 0 ;  /* 0x00000000ff037431 */ /* 0x000fc800000001ff */
[----:B------:R-:W-:Y:S05]  /*42b0*/  RET.REL.NODEC R2 `(kernel_cutlass_kernel_cudnngemm_swigludense_gemm_persistent_swigluPersistentDenseGemmKernel_object_at__TiledMMA_ThrLayoutVMNK11110000_PermutationMNK____MMAAtom_ThrID10_ShapeMNK6412832_TVL_0) ;  /* 0xffffffbc02507950 */ /* 0x000fea0003c3ffff */
        .weak           $__internal_1_$__cuda_sm10x_tcgen05_guardrail_trap_phase_invalid_during_alloc
        .type           $__internal_1_$__cuda_sm10x_tcgen05_guardrail_trap_phase_invalid_during_alloc,@function
        .size           $__internal_1_$__cuda_sm10x_tcgen05_guardrail_trap_phase_invalid_during_alloc,($__internal_2_$__cuda_sm10x_tcgen05_guardrail_trap_unallocated_columns_being_dealloced - $__internal_1_$__cuda_sm10x_tcgen05_guardrail_trap_phase_invalid_during_alloc)
$__internal_1_$__cuda_sm10x_tcgen05_guardrail_trap_phase_invalid_during_alloc:
[----:B------:R-:W-:Y:S05]  /*42c0*/  BPT.TRAP 0x1 ;  /* 0x000000040000795c */ /* 0x000fea0000300000 */
[----:B------:R-:W-:-:S04]  /*42d0*/  MOV R3, 0x0 ;  /* 0x0000000000037802 */ /* 0x000fc80000000f00 */
[----:B------:R-:W-:Y:S05]  /*42e0*/  RET.REL.NODEC R2 `(kernel_cutlass_kernel_cudnngemm_swigludense_gemm_persistent_swigluPersistentDenseGemmKernel_object_at__TiledMMA_ThrLayoutVMNK11110000_PermutationMNK____MMAAtom_ThrID10_ShapeMNK6412832_TVL_0) ;  /* 0xffffffbc02447950 */ /* 0x000fea0003c3ffff */
        .weak           $__internal_2_$__cuda_sm10x_tcgen05_guardrail_trap_unallocated_columns_being_dealloced
        .type           $__internal_2_$__cuda_sm10x_tcgen05_guardrail_trap_unallocated_columns_being_dealloced,@function
        .size           $__internal_2_$__cuda_sm10x_tcgen05_guardrail_trap_unallocated_columns_being_dealloced,(.L_x_56 - $__internal_2_$__cuda_sm10x_tcgen05_guardrail_trap_unallocated_columns_being_dealloced)
$__internal_2_$__cuda_sm10x_tcgen05_guardrail_trap_unallocated_columns_being_dealloced:
[----:B------:R-:W-:Y:S05]  /*42f0*/  BPT.TRAP 0x1 ;  /* 0x000000040000795c */ /* 0x000fea0000300000 */
[----:B------:R-:W-:-:S04]  /*4300*/  HFMA2 R3, -RZ, RZ, 0, 0 ;  /* 0x00000000ff037431 */ /* 0x000fc800000001ff */
[----:B------:R-:W-:Y:S05]  /*4310*/  RET.REL.NODEC R2 `(kernel_cutlass_kernel_cudnngemm_swigludense_gemm_persistent_swigluPersistentDenseGemmKernel_object_at__TiledMMA_ThrLayoutVMNK11110000_PermutationMNK____MMAAtom_ThrID10_ShapeMNK6412832_TVL_0) ;  /* 0xffffffbc02387950 */ /* 0x000fea0003c3ffff */
.L_x_53:
[----:B------:R-:W-:-:S00]  /*4320*/  BRA `(.L_x_53) ;  /* 0xfffffffc00fc7947 */ /* 0x000fc0000383ffff */
[----:B------:R-:W-:-:S00]  /*4330*/  NOP ;  /* 0x0000000000007918 */ /* 0x000fc00000000000 */
        /* <DEDUP_REMOVED lines=12> */
.L_x_56:


//--------------------- .nv.shared.kernel_cutlass_kernel_cudnngemm_swigludense_gemm_persistent_swigluPersistentDenseGemmKernel_object_at__TiledMMA_ThrLayoutVMNK11110000_PermutationMNK____MMAAtom_ThrID10_ShapeMNK6412832_TVL_0 --------------------------
	.section	.nv.shared.kernel_cutlass_kernel_cudnngemm_swigludense_gemm_persistent_swigluPersistentDenseGemmKernel_object_at__TiledMMA_ThrLayoutVMNK11110000_PermutationMNK____MMAAtom_ThrID10_ShapeMNK6412832_TVL_0,"aw",@nobits
	.sectionflags	@""
	.align	1024
	.zero		1024


//--------------------- .nv.shared.reserved.0     --------------------------
	.section	.nv.shared.reserved.0,"aw",@nobits
	.align	8
	.weak		__nv_reservedSMEM_offset_0_alias
	.size		__nv_reservedSMEM_offset_0_alias, 0, 64
	.other		__nv_reservedSMEM_offset_0_alias,@"STO_CUDA_RESERVED_SHARED STV_DEFAULT"
__nv_reservedSMEM_offset_0_alias:
	.zero		0
.nv.shared.reserved.0:
	.zero		64
	.weak		__nv_reservedSMEM_allocation_phase
	.type		__nv_reservedSMEM_allocation_phase,@object
	.size		__nv_reservedSMEM_allocation_phase,(.L_0 - __nv_reservedSMEM_allocation_phase)
__nv_reservedSMEM_allocation_phase:
	.zero		1
.L_0:
	.zero		7
	.weak		__nv_reservedSMEM_devtool_atexit_pc
	.type		__nv_reservedSMEM_devtool_atexit_pc,@object
	.size		__nv_reservedSMEM_devtool_atexit_pc,(__nv_reservedSMEM_allocation_mask - __nv_reservedSMEM_devtool_atexit_pc)
__nv_reservedSMEM_devtool_atexit_pc:
	.zero		8
	.weak		__nv_reservedSMEM_allocation_mask
	.type		__nv_reservedSMEM_allocation_mask,@object
	.size		__nv_reservedSMEM_allocation_mask,(.L_2 - __nv_reservedSMEM_allocation_mask)
__nv_reservedSMEM_allocation_mask:
	.zero		4
.L_2:


//--------------------- .nv.constant0.kernel_cutlass_kernel_cudnngemm_swigludense_gemm_persistent_swigluPersistentDenseGemmKernel_object_at__TiledMMA_ThrLayoutVMNK11110000_PermutationMNK____MMAAtom_ThrID10_ShapeMNK6412832_TVL_0 --------------------------
	.section	.nv.constant0.kernel_cutlass_kernel_cudnngemm_swigludense_gemm_persistent_swigluPersistentDenseGemmKernel_object_at__TiledMMA_ThrLayoutVMNK11110000_PermutationMNK____MMAAtom_ThrID10_ShapeMNK6412832_TVL_0,"a",@progbits
	.sectionflags	@""
	.align	4
.nv.constant0.kernel_cutlass_kernel_cudnngemm_swigludense_gemm_persistent_swigluPersistentDenseGemmKernel_object_at__TiledMMA_ThrLayoutVMNK11110000_PermutationMNK____MMAAtom_ThrID10_ShapeMNK6412832_TVL_0:
	.zero		1512


//--------------------- SYMBOLS --------------------------

	.type		.nv.reservedSmem.offset0,@object
	.size		.nv.reservedSmem.offset0,0x4
	.type		.nv.reservedSmem.cap,@object
	.size		.nv.reservedSmem.cap,0x4
